// auto-generated by cutlass_sweep.gemm — config: {"arch": "sm_90", "cluster_m": 1, "cluster_n": 1, "dtype": "bf16", "dtype_b": "bf16", "layout": "nt", "stages": 0, "tile_k": 64, "tile_m": 128, "tile_n": 512}
#include "cutlass/cutlass.h"
#include "cutlass/gemm/collective/collective_builder.hpp"
#include "cutlass/gemm/device/gemm_universal_adapter.h"
#include "cutlass/gemm/kernel/gemm_universal.hpp"
#include "cutlass/epilogue/collective/collective_builder.hpp"

using ElemA = cutlass::bfloat16_t;
using ElemB = cutlass::bfloat16_t;
using ElemCD = cutlass::bfloat16_t;
using Acc  = float;
using TileShape    = cute::Shape<cute::_128, cute::_512, cute::_64>;
using ClusterShape = cute::Shape<cute::_1, cute::_1, cute::_1>;

using CollectiveEpilogue = typename cutlass::epilogue::collective::CollectiveBuilder<
    cutlass::arch::Sm90, cutlass::arch::OpClassTensorOp,
    TileShape, ClusterShape,
    cutlass::epilogue::collective::EpilogueTileAuto,
    Acc, Acc,
    ElemCD, cutlass::layout::RowMajor, 128 / cutlass::sizeof_bits<ElemCD>::value,
    ElemCD, cutlass::layout::RowMajor, 128 / cutlass::sizeof_bits<ElemCD>::value,
    cutlass::epilogue::collective::EpilogueScheduleAuto
  >::CollectiveOp;

using CollectiveMainloop = typename cutlass::gemm::collective::CollectiveBuilder<
    cutlass::arch::Sm90, cutlass::arch::OpClassTensorOp,
    ElemA, cutlass::layout::RowMajor, 128 / cutlass::sizeof_bits<ElemA>::value,
    ElemB, cutlass::layout::ColumnMajor, 128 / cutlass::sizeof_bits<ElemB>::value,
    Acc,
    TileShape, ClusterShape,
    cutlass::gemm::collective::StageCountAutoCarveout<static_cast<int>(sizeof(typename CollectiveEpilogue::SharedStorage))>,
    cutlass::gemm::collective::KernelScheduleAuto
  >::CollectiveOp;

using GemmKernel = cutlass::gemm::kernel::GemmUniversal<
    cute::Shape<int,int,int,int>,
    CollectiveMainloop,
    CollectiveEpilogue
>;
using Gemm = cutlass::gemm::device::GemmUniversalAdapter<GemmKernel>;

// Force the device kernel symbol into the cubin without needing a host main.
auto* _anchor = &cutlass::device_kernel<GemmKernel>;


// ===== COMPILED SASS (sm_90a) =====

	.target	sm_90a

	.elftype	@"ET_EXEC"


//--------------------- .note.nv.tkinfo           --------------------------
	.section	.note.nv.tkinfo,"",@"SHT_NOTE"
	.sectionflags	@"SHF_NOTE_NV_TKINFO"
	.tkinfo
        /*0018*/ 	.word	0x00000002
        /*0030*/ 	.string	""
        /*0030*/ 	.string	"ptxas"
        /*0030*/ 	.string	"Cuda compilation tools, release 13.0, V13.0.88"
        /*0030*/ 	.string	"Build cuda_13.0.r13.0/compiler.36424714_0"
        /*0030*/ 	.string	"-arch sm_90a -m 64 "



//--------------------- .note.nv.cuinfo           --------------------------
	.section	.note.nv.cuinfo,"",@"SHT_NOTE"
	.sectionflags	@"SHF_NOTE_NV_CUINFO"
        /*0018*/ 	.short	0x0002
        /*001a*/ 	.short	0x005a
        /*001c*/ 	.short	0x0082
	.zero		2


//--------------------- .nv.info                  --------------------------
	.section	.nv.info,"",@"SHT_CUDA_INFO"
	.align	4


	//----- nvinfo : EIATTR_REGCOUNT
	.align		4
        /*0000*/ 	.byte	0x04, 0x2f
        /*0002*/ 	.short	(.L_15 - .L_14)
	.align		4
.L_14:
        /*0004*/ 	.word	index@(_ZN7cutlass13device_kernelINS_4gemm6kernel13GemmUniversalIN4cute5tupleIJiiiiEEENS1_10collective13CollectiveMmaINS1_34MainloopSm90TmaGmmaWarpSpecializedILi2ENS5_IJNS4_1CILi1EEESB_SB_EEENS1_35KernelTmaWarpSpecializedCooperativeEEENS5_IJNSA_ILi128EEENSA_ILi512EEENSA_ILi64EEEEEENS_10bfloat16_tENS5_IJlSB_lEEESJ_SK_NS4_8TiledMMAINS4_8MMA_AtomIJNS4_4SM904GMMA28MMA_64x256x16_F32BF16BF16_SSILNSO_5MajorE0ELSQ_0ELNSO_7ScaleInE1ELSR_1EEEEEENS4_6LayoutINS5_IJNSA_ILi2EEESB_SB_EEENS5_IJSB_NSA_ILi0EEESX_EEEEENS5_IJNS4_10UnderscoreES10_S10_EEEEENS4_13SM90_TMA_LOADENS4_14ComposedLayoutINS4_7SwizzleILi3ELi4ELi3EEENS4_18smem_ptr_flag_bitsILi16EEENSU_INS5_IJNSA_ILi8EEESH_EEENS5_IJSH_SB_EEEEEEEvNS4_8identityES13_S1D_vS1E_EENS_8epilogue10collective6detail29Sm90TmaWarpSpecializedAdapterINS1H_15DefaultEpilogueISJ_SK_SK_NS1G_6thread17LinearCombinationISJ_Li1EffLNS1L_9ScaleType4KindE0ELNS_15FloatRoundStyleE2ESJ_EENS1_15EpilogueDefaultEEEEEvvEEEEvNT_6ParamsE)
        /*0008*/ 	.word	0x000000a8


	//----- nvinfo : EIATTR_FRAME_SIZE
	.align		4
.L_15:
        /*000c*/ 	.byte	0x04, 0x11
        /*000e*/ 	.short	(.L_17 - .L_16)
	.align		4
.L_16:
        /*0010*/ 	.word	index@(_ZN7cutlass13device_kernelINS_4gemm6kernel13GemmUniversalIN4cute5tupleIJiiiiEEENS1_10collective13CollectiveMmaINS1_34MainloopSm90TmaGmmaWarpSpecializedILi2ENS5_IJNS4_1CILi1EEESB_SB_EEENS1_35KernelTmaWarpSpecializedCooperativeEEENS5_IJNSA_ILi128EEENSA_ILi512EEENSA_ILi64EEEEEENS_10bfloat16_tENS5_IJlSB_lEEESJ_SK_NS4_8TiledMMAINS4_8MMA_AtomIJNS4_4SM904GMMA28MMA_64x256x16_F32BF16BF16_SSILNSO_5MajorE0ELSQ_0ELNSO_7ScaleInE1ELSR_1EEEEEENS4_6LayoutINS5_IJNSA_ILi2EEESB_SB_EEENS5_IJSB_NSA_ILi0EEESX_EEEEENS5_IJNS4_10UnderscoreES10_S10_EEEEENS4_13SM90_TMA_LOADENS4_14ComposedLayoutINS4_7SwizzleILi3ELi4ELi3EEENS4_18smem_ptr_flag_bitsILi16EEENSU_INS5_IJNSA_ILi8EEESH_EEENS5_IJSH_SB_EEEEEEEvNS4_8identityES13_S1D_vS1E_EENS_8epilogue10collective6detail29Sm90TmaWarpSpecializedAdapterINS1H_15DefaultEpilogueISJ_SK_SK_NS1G_6thread17LinearCombinationISJ_Li1EffLNS1L_9ScaleType4KindE0ELNS_15FloatRoundStyleE2ESJ_EENS1_15EpilogueDefaultEEEEEvvEEEEvNT_6ParamsE)
        /*0014*/ 	.word	0x00000798


	//----- nvinfo : EIATTR_MIN_STACK_SIZE
	.align		4
.L_17:
        /*0018*/ 	.byte	0x04, 0x12
        /*001a*/ 	.short	(.L_19 - .L_18)
	.align		4
.L_18:
        /*001c*/ 	.word	index@(_ZN7cutlass13device_kernelINS_4gemm6kernel13GemmUniversalIN4cute5tupleIJiiiiEEENS1_10collective13CollectiveMmaINS1_34MainloopSm90TmaGmmaWarpSpecializedILi2ENS5_IJNS4_1CILi1EEESB_SB_EEENS1_35KernelTmaWarpSpecializedCooperativeEEENS5_IJNSA_ILi128EEENSA_ILi512EEENSA_ILi64EEEEEENS_10bfloat16_tENS5_IJlSB_lEEESJ_SK_NS4_8TiledMMAINS4_8MMA_AtomIJNS4_4SM904GMMA28MMA_64x256x16_F32BF16BF16_SSILNSO_5MajorE0ELSQ_0ELNSO_7ScaleInE1ELSR_1EEEEEENS4_6LayoutINS5_IJNSA_ILi2EEESB_SB_EEENS5_IJSB_NSA_ILi0EEESX_EEEEENS5_IJNS4_10UnderscoreES10_S10_EEEEENS4_13SM90_TMA_LOADENS4_14ComposedLayoutINS4_7SwizzleILi3ELi4ELi3EEENS4_18smem_ptr_flag_bitsILi16EEENSU_INS5_IJNSA_ILi8EEESH_EEENS5_IJSH_SB_EEEEEEEvNS4_8identityES13_S1D_vS1E_EENS_8epilogue10collective6detail29Sm90TmaWarpSpecializedAdapterINS1H_15DefaultEpilogueISJ_SK_SK_NS1G_6thread17LinearCombinationISJ_Li1EffLNS1L_9ScaleType4KindE0ELNS_15FloatRoundStyleE2ESJ_EENS1_15EpilogueDefaultEEEEEvvEEEEvNT_6ParamsE)
        /*0020*/ 	.word	0x00000798
.L_19:


//--------------------- .nv.compat                --------------------------
	.section	.nv.compat,"",@"SHT_CUDA_COMPAT_INFO"
	.align	4
        /*0000*/ 	.byte	0x02, 0x09, 0x01, 0x00, 0x02, 0x02, 0x04, 0x00, 0x02, 0x05, 0x05, 0x00, 0x03, 0x07, 0x01, 0x01
        /*0010*/ 	.byte	0x02, 0x03, 0x01, 0x00, 0x02, 0x06, 0x01, 0x00, 0x04, 0x0b, 0x08, 0x00, 0x00, 0x00, 0x00, 0x00
        /*0020*/ 	.byte	0x00, 0x00, 0x00, 0x00


//--------------------- .nv.info._ZN7cutlass13device_kernelINS_4gemm6kernel13GemmUniversalIN4cute5tupleIJiiiiEEENS1_10collective13CollectiveMmaINS1_34MainloopSm90TmaGmmaWarpSpecializedILi2ENS5_IJNS4_1CILi1EEESB_SB_EEENS1_35KernelTmaWarpSpecializedCooperativeEEENS5_IJNSA_ILi128EEENSA_ILi512EEENSA_ILi64EEEEEENS_10bfloat16_tENS5_IJlSB_lEEESJ_SK_NS4_8TiledMMAINS4_8MMA_AtomIJNS4_4SM904GMMA28MMA_64x256x16_F32BF16BF16_SSILNSO_5MajorE0ELSQ_0ELNSO_7ScaleInE1ELSR_1EEEEEENS4_6LayoutINS5_IJNSA_ILi2EEESB_SB_EEENS5_IJSB_NSA_ILi0EEESX_EEEEENS5_IJNS4_10UnderscoreES10_S10_EEEEENS4_13SM90_TMA_LOADENS4_14ComposedLayoutINS4_7SwizzleILi3ELi4ELi3EEENS4_18smem_ptr_flag_bitsILi16EEENSU_INS5_IJNSA_ILi8EEESH_EEENS5_IJSH_SB_EEEEEEEvNS4_8identityES13_S1D_vS1E_EENS_8epilogue10collective6detail29Sm90TmaWarpSpecializedAdapterINS1H_15DefaultEpilogueISJ_SK_SK_NS1G_6thread17LinearCombinationISJ_Li1EffLNS1L_9ScaleType4KindE0ELNS_15FloatRoundStyleE2ESJ_EENS1_15EpilogueDefaultEEEEEvvEEEEvNT_6ParamsE --------------------------
	.section	.nv.info._ZN7cutlass13device_kernelINS_4gemm6kernel13GemmUniversalIN4cute5tupleIJiiiiEEENS1_10collective13CollectiveMmaINS1_34MainloopSm90TmaGmmaWarpSpecializedILi2ENS5_IJNS4_1CILi1EEESB_SB_EEENS1_35KernelTmaWarpSpecializedCooperativeEEENS5_IJNSA_ILi128EEENSA_ILi512EEENSA_ILi64EEEEEENS_10bfloat16_tENS5_IJlSB_lEEESJ_SK_NS4_8TiledMMAINS4_8MMA_AtomIJNS4_4SM904GMMA28MMA_64x256x16_F32BF16BF16_SSILNSO_5MajorE0ELSQ_0ELNSO_7ScaleInE1ELSR_1EEEEEENS4_6LayoutINS5_IJNSA_ILi2EEESB_SB_EEENS5_IJSB_NSA_ILi0EEESX_EEEEENS5_IJNS4_10UnderscoreES10_S10_EEEEENS4_13SM90_TMA_LOADENS4_14ComposedLayoutINS4_7SwizzleILi3ELi4ELi3EEENS4_18smem_ptr_flag_bitsILi16EEENSU_INS5_IJNSA_ILi8EEESH_EEENS5_IJSH_SB_EEEEEEEvNS4_8identityES13_S1D_vS1E_EENS_8epilogue10collective6detail29Sm90TmaWarpSpecializedAdapterINS1H_15DefaultEpilogueISJ_SK_SK_NS1G_6thread17LinearCombinationISJ_Li1EffLNS1L_9ScaleType4KindE0ELNS_15FloatRoundStyleE2ESJ_EENS1_15EpilogueDefaultEEEEEvvEEEEvNT_6ParamsE,"",@"SHT_CUDA_INFO"
	.sectionflags	@""
	.align	4


	//----- nvinfo : EIATTR_CUDA_API_VERSION
	.align		4
        /*0000*/ 	.byte	0x04, 0x37
        /*0002*/ 	.short	(.L_21 - .L_20)
.L_20:
        /*0004*/ 	.word	0x00000082


	//----- nvinfo : EIATTR_KPARAM_INFO
	.align		4
.L_21:
        /*0008*/ 	.byte	0x04, 0x17
        /*000a*/ 	.short	(.L_23 - .L_22)
.L_22:
        /*000c*/ 	.word	0x00000000
        /*0010*/ 	.short	0x0000
        /*0012*/ 	.short	0x0070
        /*0014*/ 	.byte	0x00, 0xf0, 0x01, 0x10


	//----- nvinfo : EIATTR_SPARSE_MMA_MASK
	.align		4
.L_23:
        /*0018*/ 	.byte	0x03, 0x50
        /*001a*/ 	.short	0x0000


	//----- nvinfo : EIATTR_MAXREG_COUNT
	.align		4
        /*001c*/ 	.byte	0x03, 0x1b
        /*001e*/ 	.short	0x00a8


	//----- nvinfo : EIATTR_NUM_BARRIERS
	.align		4
        /*0020*/ 	.byte	0x02, 0x4c
        /*0022*/ 	.byte	0x01
	.zero		1


	//----- nvinfo : EIATTR_EXTERNS
	.align		4
        /*0024*/ 	.byte	0x04, 0x0f
        /*0026*/ 	.short	(.L_25 - .L_24)


	//   ....[0]....
	.align		4
.L_24:
        /*0028*/ 	.word	index@(__assertfail)


	//----- nvinfo : EIATTR_ANNOTATIONS
	.align		4
.L_25:
        /*002c*/ 	.byte	0x04, 0x55
        /*002e*/ 	.short	(.L_27 - .L_26)


	//   ....[0]....
.L_26:
        /*0030*/ 	.word	0x00000001
        /*0034*/ 	.byte	0x60, 0x05, 0x00, 0x00, 0x01, 0x00, 0x00, 0x00, 0x90, 0x05, 0x00, 0x00, 0x01, 0x00, 0x00, 0x00
        /* <DEDUP_REMOVED lines=731> */
        /*2df4*/ 	.byte	0x00, 0xa9, 0x01, 0x00


	//----- nvinfo : EIATTR_MERCURY_ISA_VERSION
	.align		4
.L_27:
        /*2df8*/ 	.byte	0x03, 0x5f
        /*2dfa*/ 	.short	0x0101


	//----- nvinfo : EIATTR_INT_WARP_WIDE_INSTR_OFFSETS
	.align		4
        /*2dfc*/ 	.byte	0x04, 0x31
        /*2dfe*/ 	.short	(.L_29 - .L_28)


	//   ....[0]....
.L_28:
        /*2e00*/ 	.word	0x00000390


	//   ....[1]....
        /*2e04*/ 	.word	0x000003a0


	//   ....[2]....
        /*2e08*/ 	.word	0x000004a0


	//----- nvinfo : EIATTR_COOP_GROUP_MASK_REGIDS
	.align		4
.L_29:
        /*2e0c*/ 	.byte	0x04, 0x29
        /*2e0e*/ 	.short	(.L_31 - .L_30)


	//   ....[0]....
.L_30:
        /*2e10*/ 	.word	0xffffffff


	//   ....[1]....
        /*2e14*/ 	.word	0xffffffff


	//   ....[2]....
        /*2e18*/ 	.word	0xffffffff


	//   ....[3]....
        /*2e1c*/ 	.word	0xffffffff


	//   ....[4]....
        /*2e20*/ 	.word	0xffffffff


	//----- nvinfo : EIATTR_COOP_GROUP_INSTR_OFFSETS
	.align		4
.L_31:
        /*2e24*/ 	.byte	0x04, 0x28
        /*2e26*/ 	.short	(.L_33 - .L_32)


	//   ....[0]....
.L_32:
        /*2e28*/ 	.word	0x00000070


	//   ....[1]....
        /*2e2c*/ 	.word	0x00000080


	//   ....[2]....
        /*2e30*/ 	.word	0x00000140


	//   ....[3]....
        /*2e34*/ 	.word	0x00000290


	//   ....[4]....
        /*2e38*/ 	.word	0x00000fa0


	//----- nvinfo : EIATTR_REG_RECONFIG
	.align		4
.L_33:
        /*2e3c*/ 	.byte	0x01, 0x54
	.zero		2


	//----- nvinfo : EIATTR_SYSCALL_OFFSETS
	.align		4
        /*2e40*/ 	.byte	0x04, 0x46
        /*2e42*/ 	.short	(.L_35 - .L_34)


	//   ....[0]....
.L_34:
        /*2e44*/ 	.word	0x00001150


	//----- nvinfo : EIATTR_MBARRIER_INSTR_OFFSETS
	.align		4
.L_35:
        /*2e48*/ 	.byte	0x04, 0x39
        /*2e4a*/ 	.short	(.L_37 - .L_36)


	//   ....[0]....
.L_36:
        /*2e4c*/ 	.word	0x00000240
        /*2e50*/ 	.word	0x000000ff
        /*2e54*/ 	.word	0x00000000
        /*2e58*/ 	.short	0x0100
        /*2e5a*/ 	.byte	0x08
	.zero		1


	//   ....[1]....
        /*2e5c*/ 	.word	0x00000250
        /*2e60*/ 	.word	0x000000ff
        /*2e64*/ 	.word	0x00000010
        /*2e68*/ 	.short	0x0100
        /*2e6a*/ 	.byte	0x08
	.zero		1


	//   ....[2]....
        /*2e6c*/ 	.word	0x00000260
        /*2e70*/ 	.word	0x000000ff
        /*2e74*/ 	.word	0x00000008
        /*2e78*/ 	.short	0x0100
        /*2e7a*/ 	.byte	0x08
	.zero		1


	//   ....[3]....
        /*2e7c*/ 	.word	0x00000270
        /*2e80*/ 	.word	0x000000ff
        /*2e84*/ 	.word	0x00000018
        /*2e88*/ 	.short	0x0100
        /*2e8a*/ 	.byte	0x08
	.zero		1


	//   ....[4]....
        /*2e8c*/ 	.word	0x000004f0
        /*2e90*/ 	.word	0x000000ff
        /*2e94*/ 	.word	0x00000030
        /*2e98*/ 	.short	0x0100
        /*2e9a*/ 	.byte	0x06
	.zero		1


	//   ....[5]....
        /*2e9c*/ 	.word	0x00000570
        /*2ea0*/ 	.word	0x000000ff
        /*2ea4*/ 	.word	0x00000038
        /*2ea8*/ 	.short	0x0100
        /*2eaa*/ 	.byte	0x06
	.zero		1


	//   ....[6]....
        /*2eac*/ 	.word	0x000011e0
        /*2eb0*/ 	.word	0x00000003
        /*2eb4*/ 	.word	0x00000000
        /*2eb8*/ 	.short	0x010a
        /*2eba*/ 	.byte	0x3f
	.zero		1


	//   ....[7]....
        /*2ebc*/ 	.word	0x00001220
        /*2ec0*/ 	.word	0x00000003
        /*2ec4*/ 	.word	0x00000000
        /*2ec8*/ 	.short	0x010a
        /*2eca*/ 	.byte	0x3f
	.zero		1


	//   ....[8]....
        /*2ecc*/ 	.word	0x00004850
        /*2ed0*/ 	.word	0x000000ff
        /*2ed4*/ 	.word	0x00000000
        /*2ed8*/ 	.short	0x010a
        /*2eda*/ 	.byte	0x08
	.zero		1


	//   ....[9]....
        /*2edc*/ 	.word	0x00004890
        /*2ee0*/ 	.word	0x000000ff
        /*2ee4*/ 	.word	0x00000000
        /*2ee8*/ 	.short	0x010a
        /*2eea*/ 	.byte	0x08
	.zero		1


	//   ....[10]....
        /*2eec*/ 	.word	0x00008980
        /*2ef0*/ 	.word	0x000000ff
        /*2ef4*/ 	.word	0x00000000
        /*2ef8*/ 	.short	0x0101
        /*2efa*/ 	.byte	0x08
	.zero		1


	//   ....[11]....
        /*2efc*/ 	.word	0x00008b60
        /*2f00*/ 	.word	0x000000ff
        /*2f04*/ 	.word	0x00000000
        /*2f08*/ 	.short	0x0101
        /*2f0a*/ 	.byte	0x04
	.zero		1


	//   ....[12]....
        /*2f0c*/ 	.word	0x0001a490
        /*2f10*/ 	.word	0x0000000d
        /*2f14*/ 	.word	0x00000010
        /*2f18*/ 	.short	0x010a
        /*2f1a*/ 	.byte	0x3f
	.zero		1


	//   ....[13]....
        /*2f1c*/ 	.word	0x0001a870
        /*2f20*/ 	.word	0x00000002
        /*2f24*/ 	.word	0x00000038
        /*2f28*/ 	.short	0x0101
        /*2f2a*/ 	.byte	0x3f
	.zero		1


	//   ....[14]....
        /*2f2c*/ 	.word	0x0001afc0
        /*2f30*/ 	.word	0x00000005
        /*2f34*/ 	.word	0x00000000
        /*2f38*/ 	.short	0x010a
        /*2f3a*/ 	.byte	0x3f
	.zero		1


	//   ....[15]....
        /*2f3c*/ 	.word	0x0001b050
        /*2f40*/ 	.word	0x00000003
        /*2f44*/ 	.word	0x00000000
        /*2f48*/ 	.short	0x010a
        /*2f4a*/ 	.byte	0x3f
	.zero		1


	//   ....[16]....
        /*2f4c*/ 	.word	0x0001b0b0
        /*2f50*/ 	.word	0x00000003
        /*2f54*/ 	.word	0x00000000
        /*2f58*/ 	.short	0x010a
        /*2f5a*/ 	.byte	0x3f
	.zero		1


	//   ....[17]....
        /*2f5c*/ 	.word	0x0001b110
        /*2f60*/ 	.word	0x00000005
        /*2f64*/ 	.word	0x00000000
        /*2f68*/ 	.short	0x010a
        /*2f6a*/ 	.byte	0x3f
	.zero		1


	//   ....[18]....
        /*2f6c*/ 	.word	0x0001b1e0
        /*2f70*/ 	.word	0x0000000d
        /*2f74*/ 	.word	0x00000010
        /*2f78*/ 	.short	0x010a
        /*2f7a*/ 	.byte	0x3f
	.zero		1


	//   ....[19]....
        /*2f7c*/ 	.word	0x0001b2b0
        /*2f80*/ 	.word	0x00000005
        /*2f84*/ 	.word	0x00000000
        /*2f88*/ 	.short	0x010a
        /*2f8a*/ 	.byte	0x3f
	.zero		1


	//----- nvinfo : EIATTR_NUM_MBARRIERS
	.align		4
.L_37:
        /*2f8c*/ 	.byte	0x03, 0x38
        /*2f8e*/ 	.short	0x0006


	//----- nvinfo : EIATTR_EXIT_INSTR_OFFSETS
	.align		4
        /*2f90*/ 	.byte	0x04, 0x1c
        /*2f92*/ 	.short	(.L_39 - .L_38)


	//   ....[0]....
.L_38:
        /*2f94*/ 	.word	0x000005d0


	//   ....[1]....
        /*2f98*/ 	.word	0x00000ec0


	//   ....[2]....
        /*2f9c*/ 	.word	0x00019ab0


	//   ....[3]....
        /*2fa0*/ 	.word	0x0001a130


	//   ....[4]....
        /*2fa4*/ 	.word	0x0001b0a0


	//----- nvinfo : EIATTR_MAX_THREADS
	.align		4
.L_39:
        /*2fa8*/ 	.byte	0x04, 0x05
        /*2faa*/ 	.short	(.L_41 - .L_40)
.L_40:
        /*2fac*/ 	.word	0x00000180
        /*2fb0*/ 	.word	0x00000001
        /*2fb4*/ 	.word	0x00000001


	//----- nvinfo : EIATTR_CRS_STACK_SIZE
	.align		4
.L_41:
        /*2fb8*/ 	.byte	0x04, 0x1e
        /*2fba*/ 	.short	(.L_43 - .L_42)
.L_42:
        /*2fbc*/ 	.word	0x00000000


	//----- nvinfo : EIATTR_CBANK_PARAM_SIZE
	.align		4
.L_43:
        /*2fc0*/ 	.byte	0x03, 0x19
        /*2fc2*/ 	.short	0x0470


	//----- nvinfo : EIATTR_PARAM_CBANK
	.align		4
        /*2fc4*/ 	.byte	0x04, 0x0a
        /*2fc6*/ 	.short	(.L_45 - .L_44)
	.align		4
.L_44:
        /*2fc8*/ 	.word	index@(.nv.constant0._ZN7cutlass13device_kernelINS_4gemm6kernel13GemmUniversalIN4cute5tupleIJiiiiEEENS1_10collective13CollectiveMmaINS1_34MainloopSm90TmaGmmaWarpSpecializedILi2ENS5_IJNS4_1CILi1EEESB_SB_EEENS1_35KernelTmaWarpSpecializedCooperativeEEENS5_IJNSA_ILi128EEENSA_ILi512EEENSA_ILi64EEEEEENS_10bfloat16_tENS5_IJlSB_lEEESJ_SK_NS4_8TiledMMAINS4_8MMA_AtomIJNS4_4SM904GMMA28MMA_64x256x16_F32BF16BF16_SSILNSO_5MajorE0ELSQ_0ELNSO_7ScaleInE1ELSR_1EEEEEENS4_6LayoutINS5_IJNSA_ILi2EEESB_SB_EEENS5_IJSB_NSA_ILi0EEESX_EEEEENS5_IJNS4_10UnderscoreES10_S10_EEEEENS4_13SM90_TMA_LOADENS4_14ComposedLayoutINS4_7SwizzleILi3ELi4ELi3EEENS4_18smem_ptr_flag_bitsILi16EEENSU_INS5_IJNSA_ILi8EEESH_EEENS5_IJSH_SB_EEEEEEEvNS4_8identityES13_S1D_vS1E_EENS_8epilogue10collective6detail29Sm90TmaWarpSpecializedAdapterINS1H_15DefaultEpilogueISJ_SK_SK_NS1G_6thread17LinearCombinationISJ_Li1EffLNS1L_9ScaleType4KindE0ELNS_15FloatRoundStyleE2ESJ_EENS1_15EpilogueDefaultEEEEEvvEEEEvNT_6ParamsE)
        /*2fcc*/ 	.short	0x0210
        /*2fce*/ 	.short	0x0470


	//----- nvinfo : EIATTR_SW_WAR
	.align		4
.L_45:
        /*2fd0*/ 	.byte	0x04, 0x36
        /*2fd2*/ 	.short	(.L_47 - .L_46)
.L_46:
        /*2fd4*/ 	.word	0x00000008
.L_47:


//--------------------- .nv.callgraph             --------------------------
	.section	.nv.callgraph,"",@"SHT_CUDA_CALLGRAPH"
	.align	4
	.sectionentsize	8
	.align		4
        /*0000*/ 	.word	0x00000000
	.align		4
        /*0004*/ 	.word	0xffffffff
	.align		4
        /*0008*/ 	.word	index@(_ZN7cutlass13device_kernelINS_4gemm6kernel13GemmUniversalIN4cute5tupleIJiiiiEEENS1_10collective13CollectiveMmaINS1_34MainloopSm90TmaGmmaWarpSpecializedILi2ENS5_IJNS4_1CILi1EEESB_SB_EEENS1_35KernelTmaWarpSpecializedCooperativeEEENS5_IJNSA_ILi128EEENSA_ILi512EEENSA_ILi64EEEEEENS_10bfloat16_tENS5_IJlSB_lEEESJ_SK_NS4_8TiledMMAINS4_8MMA_AtomIJNS4_4SM904GMMA28MMA_64x256x16_F32BF16BF16_SSILNSO_5MajorE0ELSQ_0ELNSO_7ScaleInE1ELSR_1EEEEEENS4_6LayoutINS5_IJNSA_ILi2EEESB_SB_EEENS5_IJSB_NSA_ILi0EEESX_EEEEENS5_IJNS4_10UnderscoreES10_S10_EEEEENS4_13SM90_TMA_LOADENS4_14ComposedLayoutINS4_7SwizzleILi3ELi4ELi3EEENS4_18smem_ptr_flag_bitsILi16EEENSU_INS5_IJNSA_ILi8EEESH_EEENS5_IJSH_SB_EEEEEEEvNS4_8identityES13_S1D_vS1E_EENS_8epilogue10collective6detail29Sm90TmaWarpSpecializedAdapterINS1H_15DefaultEpilogueISJ_SK_SK_NS1G_6thread17LinearCombinationISJ_Li1EffLNS1L_9ScaleType4KindE0ELNS_15FloatRoundStyleE2ESJ_EENS1_15EpilogueDefaultEEEEEvvEEEEvNT_6ParamsE)
	.align		4
        /*000c*/ 	.word	index@(__assertfail)
	.align		4
        /*0010*/ 	.word	0x00000000
	.align		4
        /*0014*/ 	.word	0xfffffffe
	.align		4
        /*0018*/ 	.word	0x00000000
	.align		4
        /*001c*/ 	.word	0xfffffffd
	.align		4
        /*0020*/ 	.word	0x00000000
	.align		4
        /*0024*/ 	.word	0xfffffffc


//--------------------- .nv.constant4             --------------------------
	.section	.nv.constant4,"a",@progbits
	.align	8
	.align		8
.nv.constant4:
        /*0000*/ 	.dword	__assertfail
	.align		8
        /*0008*/ 	.dword	__unnamed_1
	.align		8
        /*0010*/ 	.dword	_ZN39_INTERNAL_a85d7ad3_4_k_cu_11a677a7_58744cuda3std3__45__cpo5beginE
	.align		8
        /*0018*/ 	.dword	_ZN39_INTERNAL_a85d7ad3_4_k_cu_11a677a7_58744cuda3std3__45__cpo3endE
	.align		8
        /*0020*/ 	.dword	_ZN39_INTERNAL_a85d7ad3_4_k_cu_11a677a7_58744cuda3std3__45__cpo6cbeginE
	.align		8
        /*0028*/ 	.dword	_ZN39_INTERNAL_a85d7ad3_4_k_cu_11a677a7_58744cuda3std3__45__cpo4cendE
	.align		8
        /*0030*/ 	.dword	_ZN39_INTERNAL_a85d7ad3_4_k_cu_11a677a7_58744cuda3std3__441_GLOBAL__N__a85d7ad3_4_k_cu_11a677a7_58746ignoreE
	.align		8
        /*0038*/ 	.dword	_ZN39_INTERNAL_a85d7ad3_4_k_cu_11a677a7_58744cuda3std3__419piecewise_constructE
	.align		8
        /*0040*/ 	.dword	_ZN39_INTERNAL_a85d7ad3_4_k_cu_11a677a7_58744cuda3std3__48in_placeE
	.align		8
        /*0048*/ 	.dword	_ZN39_INTERNAL_a85d7ad3_4_k_cu_11a677a7_58744cuda3std6ranges3__45__cpo4swapE
	.align		8
        /*0050*/ 	.dword	_ZN39_INTERNAL_a85d7ad3_4_k_cu_11a677a7_58744cuda3std6ranges3__45__cpo9iter_moveE
	.align		8
        /*0058*/ 	.dword	_ZN39_INTERNAL_a85d7ad3_4_k_cu_11a677a7_58744cute7productE
	.align		8
        /*0060*/ 	.dword	_ZN39_INTERNAL_a85d7ad3_4_k_cu_11a677a7_58744cute1_E
	.align		8
        /*0068*/ 	.dword	$str$22
	.align		8
        /*0070*/ 	.dword	$str$23


//--------------------- .text._ZN7cutlass13device_kernelINS_4gemm6kernel13GemmUniversalIN4cute5tupleIJiiiiEEENS1_10collective13CollectiveMmaINS1_34MainloopSm90TmaGmmaWarpSpecializedILi2ENS5_IJNS4_1CILi1EEESB_SB_EEENS1_35KernelTmaWarpSpecializedCooperativeEEENS5_IJNSA_ILi128EEENSA_ILi512EEENSA_ILi64EEEEEENS_10bfloat16_tENS5_IJlSB_lEEESJ_SK_NS4_8TiledMMAINS4_8MMA_AtomIJNS4_4SM904GMMA28MMA_64x256x16_F32BF16BF16_SSILNSO_5MajorE0ELSQ_0ELNSO_7ScaleInE1ELSR_1EEEEEENS4_6LayoutINS5_IJNSA_ILi2EEESB_SB_EEENS5_IJSB_NSA_ILi0EEESX_EEEEENS5_IJNS4_10UnderscoreES10_S10_EEEEENS4_13SM90_TMA_LOADENS4_14ComposedLayoutINS4_7SwizzleILi3ELi4ELi3EEENS4_18smem_ptr_flag_bitsILi16EEENSU_INS5_IJNSA_ILi8EEESH_EEENS5_IJSH_SB_EEEEEEEvNS4_8identityES13_S1D_vS1E_EENS_8epilogue10collective6detail29Sm90TmaWarpSpecializedAdapterINS1H_15DefaultEpilogueISJ_SK_SK_NS1G_6thread17LinearCombinationISJ_Li1EffLNS1L_9ScaleType4KindE0ELNS_15FloatRoundStyleE2ESJ_EENS1_15EpilogueDefaultEEEEEvvEEEEvNT_6ParamsE --------------------------
	.section	.text._ZN7cutlass13device_kernelINS_4gemm6kernel13GemmUniversalIN4cute5tupleIJiiiiEEENS1_10collective13CollectiveMmaINS1_34MainloopSm90TmaGmmaWarpSpecializedILi2ENS5_IJNS4_1CILi1EEESB_SB_EEENS1_35KernelTmaWarpSpecializedCooperativeEEENS5_IJNSA_ILi128EEENSA_ILi512EEENSA_ILi64EEEEEENS_10bfloat16_tENS5_IJlSB_lEEESJ_SK_NS4_8TiledMMAINS4_8MMA_AtomIJNS4_4SM904GMMA28MMA_64x256x16_F32BF16BF16_SSILNSO_5MajorE0ELSQ_0ELNSO_7ScaleInE1ELSR_1EEEEEENS4_6LayoutINS5_IJNSA_ILi2EEESB_SB_EEENS5_IJSB_NSA_ILi0EEESX_EEEEENS5_IJNS4_10UnderscoreES10_S10_EEEEENS4_13SM90_TMA_LOADENS4_14ComposedLayoutINS4_7SwizzleILi3ELi4ELi3EEENS4_18smem_ptr_flag_bitsILi16EEENSU_INS5_IJNSA_ILi8EEESH_EEENS5_IJSH_SB_EEEEEEEvNS4_8identityES13_S1D_vS1E_EENS_8epilogue10collective6detail29Sm90TmaWarpSpecializedAdapterINS1H_15DefaultEpilogueISJ_SK_SK_NS1G_6thread17LinearCombinationISJ_Li1EffLNS1L_9ScaleType4KindE0ELNS_15FloatRoundStyleE2ESJ_EENS1_15EpilogueDefaultEEEEEvvEEEEvNT_6ParamsE,"ax",@progbits
	.align	128
.text._ZN7cutlass13device_kernelINS_4gemm6kernel13GemmUniversalIN4cute5tupleIJiiiiEEENS1_10collective13CollectiveMmaINS1_34MainloopSm90TmaGmmaWarpSpecializedILi2ENS5_IJNS4_1CILi1EEESB_SB_EEENS1_35KernelTmaWarpSpecializedCooperativeEEENS5_IJNSA_ILi128EEENSA_ILi512EEENSA_ILi64EEEEEENS_10bfloat16_tENS5_IJlSB_lEEESJ_SK_NS4_8TiledMMAINS4_8MMA_AtomIJNS4_4SM904GMMA28MMA_64x256x16_F32BF16BF16_SSILNSO_5MajorE0ELSQ_0ELNSO_7ScaleInE1ELSR_1EEEEEENS4_6LayoutINS5_IJNSA_ILi2EEESB_SB_EEENS5_IJSB_NSA_ILi0EEESX_EEEEENS5_IJNS4_10UnderscoreES10_S10_EEEEENS4_13SM90_TMA_LOADENS4_14ComposedLayoutINS4_7SwizzleILi3ELi4ELi3EEENS4_18smem_ptr_flag_bitsILi16EEENSU_INS5_IJNSA_ILi8EEESH_EEENS5_IJSH_SB_EEEEEEEvNS4_8identityES13_S1D_vS1E_EENS_8epilogue10collective6detail29Sm90TmaWarpSpecializedAdapterINS1H_15DefaultEpilogueISJ_SK_SK_NS1G_6thread17LinearCombinationISJ_Li1EffLNS1L_9ScaleType4KindE0ELNS_15FloatRoundStyleE2ESJ_EENS1_15EpilogueDefaultEEEEEvvEEEEvNT_6ParamsE:
        .type           _ZN7cutlass13device_kernelINS_4gemm6kernel13GemmUniversalIN4cute5tupleIJiiiiEEENS1_10collective13CollectiveMmaINS1_34MainloopSm90TmaGmmaWarpSpecializedILi2ENS5_IJNS4_1CILi1EEESB_SB_EEENS1_35KernelTmaWarpSpecializedCooperativeEEENS5_IJNSA_ILi128EEENSA_ILi512EEENSA_ILi64EEEEEENS_10bfloat16_tENS5_IJlSB_lEEESJ_SK_NS4_8TiledMMAINS4_8MMA_AtomIJNS4_4SM904GMMA28MMA_64x256x16_F32BF16BF16_SSILNSO_5MajorE0ELSQ_0ELNSO_7ScaleInE1ELSR_1EEEEEENS4_6LayoutINS5_IJNSA_ILi2EEESB_SB_EEENS5_IJSB_NSA_ILi0EEESX_EEEEENS5_IJNS4_10UnderscoreES10_S10_EEEEENS4_13SM90_TMA_LOADENS4_14ComposedLayoutINS4_7SwizzleILi3ELi4ELi3EEENS4_18smem_ptr_flag_bitsILi16EEENSU_INS5_IJNSA_ILi8EEESH_EEENS5_IJSH_SB_EEEEEEEvNS4_8identityES13_S1D_vS1E_EENS_8epilogue10collective6detail29Sm90TmaWarpSpecializedAdapterINS1H_15DefaultEpilogueISJ_SK_SK_NS1G_6thread17LinearCombinationISJ_Li1EffLNS1L_9ScaleType4KindE0ELNS_15FloatRoundStyleE2ESJ_EENS1_15EpilogueDefaultEEEEEvvEEEEvNT_6ParamsE,@function
        .size           _ZN7cutlass13device_kernelINS_4gemm6kernel13GemmUniversalIN4cute5tupleIJiiiiEEENS1_10collective13CollectiveMmaINS1_34MainloopSm90TmaGmmaWarpSpecializedILi2ENS5_IJNS4_1CILi1EEESB_SB_EEENS1_35KernelTmaWarpSpecializedCooperativeEEENS5_IJNSA_ILi128EEENSA_ILi512EEENSA_ILi64EEEEEENS_10bfloat16_tENS5_IJlSB_lEEESJ_SK_NS4_8TiledMMAINS4_8MMA_AtomIJNS4_4SM904GMMA28MMA_64x256x16_F32BF16BF16_SSILNSO_5MajorE0ELSQ_0ELNSO_7ScaleInE1ELSR_1EEEEEENS4_6LayoutINS5_IJNSA_ILi2EEESB_SB_EEENS5_IJSB_NSA_ILi0EEESX_EEEEENS5_IJNS4_10UnderscoreES10_S10_EEEEENS4_13SM90_TMA_LOADENS4_14ComposedLayoutINS4_7SwizzleILi3ELi4ELi3EEENS4_18smem_ptr_flag_bitsILi16EEENSU_INS5_IJNSA_ILi8EEESH_EEENS5_IJSH_SB_EEEEEEEvNS4_8identityES13_S1D_vS1E_EENS_8epilogue10collective6detail29Sm90TmaWarpSpecializedAdapterINS1H_15DefaultEpilogueISJ_SK_SK_NS1G_6thread17LinearCombinationISJ_Li1EffLNS1L_9ScaleType4KindE0ELNS_15FloatRoundStyleE2ESJ_EENS1_15EpilogueDefaultEEEEEvvEEEEvNT_6ParamsE,(.L_x_574 - _ZN7cutlass13device_kernelINS_4gemm6kernel13GemmUniversalIN4cute5tupleIJiiiiEEENS1_10collective13CollectiveMmaINS1_34MainloopSm90TmaGmmaWarpSpecializedILi2ENS5_IJNS4_1CILi1EEESB_SB_EEENS1_35KernelTmaWarpSpecializedCooperativeEEENS5_IJNSA_ILi128EEENSA_ILi512EEENSA_ILi64EEEEEENS_10bfloat16_tENS5_IJlSB_lEEESJ_SK_NS4_8TiledMMAINS4_8MMA_AtomIJNS4_4SM904GMMA28MMA_64x256x16_F32BF16BF16_SSILNSO_5MajorE0ELSQ_0ELNSO_7ScaleInE1ELSR_1EEEEEENS4_6LayoutINS5_IJNSA_ILi2EEESB_SB_EEENS5_IJSB_NSA_ILi0EEESX_EEEEENS5_IJNS4_10UnderscoreES10_S10_EEEEENS4_13SM90_TMA_LOADENS4_14ComposedLayoutINS4_7SwizzleILi3ELi4ELi3EEENS4_18smem_ptr_flag_bitsILi16EEENSU_INS5_IJNSA_ILi8EEESH_EEENS5_IJSH_SB_EEEEEEEvNS4_8identityES13_S1D_vS1E_EENS_8epilogue10collective6detail29Sm90TmaWarpSpecializedAdapterINS1H_15DefaultEpilogueISJ_SK_SK_NS1G_6thread17LinearCombinationISJ_Li1EffLNS1L_9ScaleType4KindE0ELNS_15FloatRoundStyleE2ESJ_EENS1_15EpilogueDefaultEEEEEvvEEEEvNT_6ParamsE)
        .other          _ZN7cutlass13device_kernelINS_4gemm6kernel13GemmUniversalIN4cute5tupleIJiiiiEEENS1_10collective13CollectiveMmaINS1_34MainloopSm90TmaGmmaWarpSpecializedILi2ENS5_IJNS4_1CILi1EEESB_SB_EEENS1_35KernelTmaWarpSpecializedCooperativeEEENS5_IJNSA_ILi128EEENSA_ILi512EEENSA_ILi64EEEEEENS_10bfloat16_tENS5_IJlSB_lEEESJ_SK_NS4_8TiledMMAINS4_8MMA_AtomIJNS4_4SM904GMMA28MMA_64x256x16_F32BF16BF16_SSILNSO_5MajorE0ELSQ_0ELNSO_7ScaleInE1ELSR_1EEEEEENS4_6LayoutINS5_IJNSA_ILi2EEESB_SB_EEENS5_IJSB_NSA_ILi0EEESX_EEEEENS5_IJNS4_10UnderscoreES10_S10_EEEEENS4_13SM90_TMA_LOADENS4_14ComposedLayoutINS4_7SwizzleILi3ELi4ELi3EEENS4_18smem_ptr_flag_bitsILi16EEENSU_INS5_IJNSA_ILi8EEESH_EEENS5_IJSH_SB_EEEEEEEvNS4_8identityES13_S1D_vS1E_EENS_8epilogue10collective6detail29Sm90TmaWarpSpecializedAdapterINS1H_15DefaultEpilogueISJ_SK_SK_NS1G_6thread17LinearCombinationISJ_Li1EffLNS1L_9ScaleType4KindE0ELNS_15FloatRoundStyleE2ESJ_EENS1_15EpilogueDefaultEEEEEvvEEEEvNT_6ParamsE,@"STO_CUDA_ENTRY STV_DEFAULT"
_ZN7cutlass13device_kernelINS_4gemm6kernel13GemmUniversalIN4cute5tupleIJiiiiEEENS1_10collective13CollectiveMmaINS1_34MainloopSm90TmaGmmaWarpSpecializedILi2ENS5_IJNS4_1CILi1EEESB_SB_EEENS1_35KernelTmaWarpSpecializedCooperativeEEENS5_IJNSA_ILi128EEENSA_ILi512EEENSA_ILi64EEEEEENS_10bfloat16_tENS5_IJlSB_lEEESJ_SK_NS4_8TiledMMAINS4_8MMA_AtomIJNS4_4SM904GMMA28MMA_64x256x16_F32BF16BF16_SSILNSO_5MajorE0ELSQ_0ELNSO_7ScaleInE1ELSR_1EEEEEENS4_6LayoutINS5_IJNSA_ILi2EEESB_SB_EEENS5_IJSB_NSA_ILi0EEESX_EEEEENS5_IJNS4_10UnderscoreES10_S10_EEEEENS4_13SM90_TMA_LOADENS4_14ComposedLayoutINS4_7SwizzleILi3ELi4ELi3EEENS4_18smem_ptr_flag_bitsILi16EEENSU_INS5_IJNSA_ILi8EEESH_EEENS5_IJSH_SB_EEEEEEEvNS4_8identityES13_S1D_vS1E_EENS_8epilogue10collective6detail29Sm90TmaWarpSpecializedAdapterINS1H_15DefaultEpilogueISJ_SK_SK_NS1G_6thread17LinearCombinationISJ_Li1EffLNS1L_9ScaleType4KindE0ELNS_15FloatRoundStyleE2ESJ_EENS1_15EpilogueDefaultEEEEEvvEEEEvNT_6ParamsE:
[----:B------:R-:W0:Y:S02]  /*0000*/  LDC R1, c[0x0][0x28] ;  /* 0x00000a00ff017b82 */ /* 0x000e240000000800 */
[----:B0-----:R-:W-:Y:S01]  /*0010*/  VIADD R1, R1, 0xfffff868 ;  /* 0xfffff86801017836 */ /* 0x001fe20000000000 */
[----:B------:R-:W0:Y:S01]  /*0020*/  S2R R3, SR_TID.X ;  /* 0x0000000000037919 */ /* 0x000e220000002100 */
[----:B------:R-:W-:Y:S01]  /*0030*/  ELECT P0, URZ, PT ;  /* 0x00000000003f782f */ /* 0x000fe20003800000 */
[----:B------:R-:W-:Y:S01]  /*0040*/  BSSY B0, `(.L_x_0) ;  /* 0x000000f000007945 */ /* 0x000fe20003800000 */
[--C-:B0-----:R-:W-:Y:S02]  /*0050*/  SHF.R.U32.HI R0, RZ, 0x5, R3.reuse ;  /* 0x00000005ff007819 */ /* 0x101fe40000011603 */
[----:B------:R-:W-:-:S03]  /*0060*/  SHF.R.U32.HI R3, RZ, 0x7, R3 ;  /* 0x00000007ff037819 */ /* 0x000fc60000011603 */
[----:B------:R-:W0:Y:S04]  /*0070*/  SHFL.IDX PT, R2, R0, RZ, 0x1f ;  /* 0x00001fff00027589 */ /* 0x000e2800000e0000 */
[----:B------:R1:W2:Y:S01]  /*0080*/  SHFL.IDX PT, R5, R3, RZ, 0x1f ;  /* 0x00001fff03057589 */ /* 0x0002a200000e0000 */
[----:B0-----:R-:W-:-:S13]  /*0090*/  ISETP.NE.OR P0, PT, R2, RZ, !P0 ;  /* 0x000000ff0200720c */ /* 0x001fda0004705670 */
[----:B-12---:R-:W-:Y:S05]  /*00a0*/  @P0 BRA `(.L_x_1) ;  /* 0x0000000000200947 */ /* 0x006fea0003800000 */
[----:B------:R-:W-:Y:S02]  /*00b0*/  ULDC.64 UR4, c[0x0][0x198] ;  /* 0x0000660000047ab9 */ /* 0x000fe40000000a00 */
[----:B------:R-:W-:Y:S02]  /*00c0*/  UIADD3 UR6, UP0, UR4, 0xf0, URZ ;  /* 0x000000f004067890 */ /* 0x000fe4000ff1e03f */
[----:B------:R-:W-:Y:S02]  /*00d0*/  UIADD3 UR4, UP1, UR4, 0x1f0, URZ ;  /* 0x000001f004047890 */ /* 0x000fe4000ff3e03f */
[----:B------:R-:W-:Y:S02]  /*00e0*/  UIADD3.X UR7, URZ, UR5, URZ, UP0, !UPT ;  /* 0x000000053f077290 */ /* 0x000fe400087fe43f */
[----:B------:R-:W-:-:S07]  /*00f0*/  UIADD3.X UR5, URZ, UR5, URZ, UP1, !UPT ;  /* 0x000000053f057290 */ /* 0x000fce0008ffe43f */
[----:B------:R0:W-:Y:S02]  /*0100*/  UTMACCTL.PF [UR6] ;  /* 0x00000000060079b9 */ /* 0x0001e40008040000 */
[----:B------:R0:W-:Y:S02]  /*0110*/  UTMACCTL.PF [UR4] ;  /* 0x00000000040079b9 */ /* 0x0001e40008040000 */
[----:B0-----:R-:W-:Y:S01]  /*0120*/  NOP ;  /* 0x0000000000007918 */ /* 0x001fe20000000000 */
.L_x_1:
[----:B------:R-:W-:Y:S05]  /*0130*/  BSYNC B0 ;  /* 0x0000000000007941 */ /* 0x000fea0003800000 */
.L_x_0:
[----:B------:R-:W0:Y:S02]  /*0140*/  SHFL.IDX PT, R3, R0, RZ, 0x1f ;  /* 0x00001fff00037589 */ /* 0x000e2400000e0000 */
[----:B0-----:R-:W-:-:S13]  /*0150*/  ISETP.NE.AND P0, PT, R3, RZ, PT ;  /* 0x000000ff0300720c */ /* 0x001fda0003f05270 */
[----:B------:R-:W-:Y:S05]  /*0160*/  @P0 BRA `(.L_x_2) ;  /* 0x0000000000480947 */ /* 0x000fea0003800000 */
[----:B------:R-:W0:Y:S01]  /*0170*/  S2UR UR8, SR_CgaCtaId ;  /* 0x00000000000879c3 */ /* 0x000e220000008800 */
[----:B------:R-:W-:Y:S01]  /*0180*/  UMOV UR4, 0x400 ;  /* 0x0000040000047882 */ /* 0x000fe20000000000 */
[----:B------:R-:W-:Y:S01]  /*0190*/  UMOV UR5, 0x1 ;  /* 0x0000000100057882 */ /* 0x000fe20000000000 */
[----:B------:R-:W-:Y:S01]  /*01a0*/  UMOV UR6, 0x100 ;  /* 0x0000010000067882 */ /* 0x000fe20000000000 */
[----:B------:R-:W-:Y:S01]  /*01b0*/  ELECT P0, URZ, PT ;  /* 0x00000000003f782f */ /* 0x000fe20003800000 */
[----:B------:R-:W-:-:S04]  /*01c0*/  UIADD3 UR6, -UR6, 0x100000, URZ ;  /* 0x0010000006067890 */ /* 0x000fc8000fffe13f */
[----:B------:R-:W-:Y:S02]  /*01d0*/  USHF.L.U32 UR7, UR6, 0xb, URZ ;  /* 0x0000000b06077899 */ /* 0x000fe4000800063f */
[----:B------:R-:W-:Y:S02]  /*01e0*/  USHF.L.U32 UR6, UR6, 0x1, URZ ;  /* 0x0000000106067899 */ /* 0x000fe4000800063f */
[----:B0-----:R-:W-:Y:S02]  /*01f0*/  ULEA UR8, UR8, UR4, 0x18 ;  /* 0x0000000408087291 */ /* 0x001fe4000f8ec03f */
[----:B------:R-:W-:-:S04]  /*0200*/  UIADD3 UR4, -UR5, 0x100000, URZ ;  /* 0x0010000005047890 */ /* 0x000fc8000fffe13f */
[----:B------:R-:W-:Y:S02]  /*0210*/  USHF.L.U32 UR5, UR4, 0xb, URZ ;  /* 0x0000000b04057899 */ /* 0x000fe4000800063f */
[----:B------:R-:W-:Y:S01]  /*0220*/  USHF.L.U32 UR4, UR4, 0x1, URZ ;  /* 0x0000000104047899 */ /* 0x000fe2000800063f */
[----:B------:R-:W0:Y:S11]  /*0230*/  FENCE.VIEW.ASYNC.S ;  /* 0x00000000000073c6 */ /* 0x000e360000000000 */
[----:B0-----:R0:W1:Y:S01]  /*0240*/  SYNCS.EXCH.64 URZ, [UR8], UR4 ;  /* 0x00000004083f75b2 */ /* 0x0010620008000100 */
[----:B------:R0:W2:Y:S01]  /*0250*/  SYNCS.EXCH.64 URZ, [UR8+0x10], UR6 ;  /* 0x00001006083f75b2 */ /* 0x0000a20008000100 */
[----:B------:R0:W3:Y:S01]  /*0260*/  SYNCS.EXCH.64 URZ, [UR8+0x8], UR4 ;  /* 0x00000804083f75b2 */ /* 0x0000e20008000100 */
[----:B------:R0:W4:Y:S01]  /*0270*/  SYNCS.EXCH.64 URZ, [UR8+0x18], UR6 ;  /* 0x00001806083f75b2 */ /* 0x0001220008000100 */
[----:B------:R-:W-:Y:S01]  /*0280*/  NOP ;  /* 0x0000000000007918 */ /* 0x000fe20000000000 */
.L_x_2:
[----:B------:R-:W5:Y:S01]  /*0290*/  SHFL.IDX PT, R0, R0, RZ, 0x1f ;  /* 0x00001fff00007589 */ /* 0x000f6200000e0000 */
[----:B------:R-:W-:Y:S01]  /*02a0*/  ELECT P0, URZ, PT ;  /* 0x00000000003f782f */ /* 0x000fe20003800000 */
[----:B------:R-:W1:Y:S01]  /*02b0*/  LDC R3, c[0x0][0x65c] ;  /* 0x00019700ff037b82 */ /* 0x000e620000000800 */
[----:B0-----:R-:W-:Y:S01]  /*02c0*/  UMOV UR4, 0x20 ;  /* 0x0000002000047882 */ /* 0x001fe20000000000 */
[----:B------:R-:W0:Y:S01]  /*02d0*/  S2R R6, SR_CTAID.Y ;  /* 0x0000000000067919 */ /* 0x000e220000002600 */
[C---:B------:R-:W-:Y:S01]  /*02e0*/  ISETP.NE.AND P2, PT, R5.reuse, RZ, PT ;  /* 0x000000ff0500720c */ /* 0x040fe20003f45270 */
[----:B------:R-:W-:Y:S01]  /*02f0*/  VIADD R7, R5, 0xffffffff ;  /* 0xffffffff05077836 */ /* 0x000fe20000000000 */
[----:B------:R-:W-:Y:S01]  /*0300*/  NOP ;  /* 0x0000000000007918 */ /* 0x000fe20000000000 */
[----:B------:R-:W2:Y:S01]  /*0310*/  S2R R4, SR_CTAID.X ;  /* 0x0000000000047919 */ /* 0x000ea20000002500 */
[----:B------:R-:W-:Y:S02]  /*0320*/  NOP ;  /* 0x0000000000007918 */ /* 0x000fe40000000000 */
[----:B------:R-:W-:-:S02]  /*0330*/  ISETP.GE.U32.AND P1, PT, R7, 0x2, PT ;  /* 0x000000020700780c */ /* 0x000fc40003f26070 */
[----:B-----5:R-:W-:Y:S02]  /*0340*/  ISETP.NE.OR P0, PT, R0, RZ, !P0 ;  /* 0x000000ff0000720c */ /* 0x020fe40004705670 */
[----:B-1----:R-:W-:Y:S02]  /*0350*/  ISETP.NE.AND P3, PT, R3, 0x1, PT ;  /* 0x000000010300780c */ /* 0x002fe40003f65270 */
[----:B------:R-:W-:-:S04]  /*0360*/  SHF.R.S32.HI R3, RZ, 0x1f, R2 ;  /* 0x0000001fff037819 */ /* 0x000fc80000011402 */
[----:B------:R-:W-:-:S04]  /*0370*/  LEA.HI R3, R3, R2, RZ, 0x2 ;  /* 0x0000000203037211 */ /* 0x000fc800078f10ff */
[----:B------:R-:W-:Y:S01]  /*0380*/  LOP3.LUT R3, R3, 0xfffffffc, RZ, 0xc0, !PT ;  /* 0xfffffffc03037812 */ /* 0x000fe200078ec0ff */
[----:B------:R-:W-:Y:S01]  /*0390*/  VOTEU.ALL UP0, P0 ;  /* 0x00000000003f7886 */ /* 0x000fe20000000000 */
[----:B------:R-:W-:Y:S01]  /*03a0*/  VOTEU.ALL UP1, P0 ;  /* 0x00000000003f7886 */ /* 0x000fe20000020000 */
[----:B------:R-:W2:Y:S01]  /*03b0*/  @P3 LDC R9, c[0x0][0x10] ;  /* 0x00000400ff093b82 */ /* 0x000ea20000000800 */
[----:B------:R-:W-:Y:S02]  /*03c0*/  @P3 IMAD.MOV.U32 R13, RZ, RZ, RZ ;  /* 0x000000ffff0d3224 */ /* 0x000fe400078e00ff */
[----:B------:R-:W-:Y:S01]  /*03d0*/  IMAD.IADD R0, R2, 0x1, -R3 ;  /* 0x0000000102007824 */ /* 0x000fe200078e0a03 */
[----:B------:R-:W-:Y:S01]  /*03e0*/  @!UP0 UMOV UR6, 0x400 ;  /* 0x0000040000068882 */ /* 0x000fe20000000000 */
[----:B------:R-:W-:-:S04]  /*03f0*/  @!UP0 UIADD3 UR4, -UR4, 0x100000, URZ ;  /* 0x0010000004048890 */ /* 0x000fc8000fffe13f */
[----:B------:R-:W-:Y:S02]  /*0400*/  @!UP0 USHF.L.U32 UR5, UR4, 0xb, URZ ;  /* 0x0000000b04058899 */ /* 0x000fe4000800063f */
[----:B------:R-:W-:Y:S01]  /*0410*/  @!UP0 USHF.L.U32 UR4, UR4, 0x1, URZ ;  /* 0x0000000104048899 */ /* 0x000fe2000800063f */
[----:B0-----:R-:W-:Y:S01]  /*0420*/  @P3 IMAD.MOV.U32 R2, RZ, RZ, R6 ;  /* 0x000000ffff023224 */ /* 0x001fe200078e0006 */
[----:B------:R-:W0:Y:S01]  /*0430*/  @!UP0 S2UR UR7, SR_CgaCtaId ;  /* 0x00000000000789c3 */ /* 0x000e220000008800 */
[----:B------:R-:W-:-:S07]  /*0440*/  @P3 IMAD.MOV.U32 R3, RZ, RZ, RZ ;  /* 0x000000ffff033224 */ /* 0x000fce00078e00ff */
[----:B------:R-:W1:Y:S01]  /*0450*/  @!P3 LDC R11, c[0x0][0xc] ;  /* 0x00000300ff0bbb82 */ /* 0x000e620000000800 */
[----:B--2---:R-:W-:-:S04]  /*0460*/  @P3 IMAD.WIDE.U32 R8, R4, R9, R2 ;  /* 0x0000000904083225 */ /* 0x004fc800078e0002 */
[----:B------:R-:W-:Y:S02]  /*0470*/  @P3 IMAD.MOV.U32 R12, RZ, RZ, R8 ;  /* 0x000000ffff0c3224 */ /* 0x000fe400078e0008 */
[----:B------:R-:W-:Y:S01]  /*0480*/  @P3 IMAD.IADD R16, R9, 0x1, R13 ;  /* 0x0000000109103824 */ /* 0x000fe200078e020d */
[----:B0-----:R-:W-:Y:S01]  /*0490*/  @!UP0 ULEA UR6, UR7, UR6, 0x18 ;  /* 0x0000000607068291 */ /* 0x001fe2000f8ec03f */
[----:B------:R-:W-:Y:S01]  /*04a0*/  VOTEU.ALL UP0, P0 ;  /* 0x00000000003f7886 */ /* 0x000fe20000000000 */
[----:B------:R-:W-:-:S04]  /*04b0*/  ISETP.NE.AND P0, PT, R0, 0x3, PT ;  /* 0x000000030000780c */ /* 0x000fc80003f05270 */
[----:B------:R-:W-:-:S04]  /*04c0*/  ISETP.EQ.OR P0, PT, R0, RZ, !P0 ;  /* 0x000000ff0000720c */ /* 0x000fc80004702670 */
[----:B------:R-:W-:Y:S01]  /*04d0*/  ISETP.EQ.AND P0, PT, R5, RZ, P0 ;  /* 0x000000ff0500720c */ /* 0x000fe20000702270 */
[----:B------:R-:W0:Y:S02]  /*04e0*/  FENCE.VIEW.ASYNC.S ;  /* 0x00000000000073c6 */ /* 0x000e240000000000 */
[----:B0-----:R0:W3:Y:S01]  /*04f0*/  @!UP0 SYNCS.EXCH.64 URZ, [UR6+0x30], UR4 ;  /* 0x00003004063f85b2 */ /* 0x0010e20008000100 */
[----:B------:R-:W-:Y:S02]  /*0500*/  MOV R5, RZ ;  /* 0x000000ff00057202 */ /* 0x000fe40000000f00 */
[----:B------:R-:W-:Y:S01]  /*0510*/  SEL R17, RZ, 0x1, !P0 ;  /* 0x00000001ff117807 */ /* 0x000fe20004000000 */
[----:B-1----:R-:W-:-:S03]  /*0520*/  @!P3 IMAD.WIDE.U32 R2, R11, R6, R4 ;  /* 0x000000060b02b225 */ /* 0x002fc600078e0004 */
[----:B------:R-:W-:Y:S01]  /*0530*/  SEL R17, R17, 0x2, P1 ;  /* 0x0000000211117807 */ /* 0x000fe20000800000 */
[----:B------:R-:W-:Y:S02]  /*0540*/  @!P3 IMAD.MOV.U32 R12, RZ, RZ, R2 ;  /* 0x000000ffff0cb224 */ /* 0x000fe400078e0002 */
[----:B------:R-:W-:-:S03]  /*0550*/  @!P3 IMAD.MOV.U32 R16, RZ, RZ, R3 ;  /* 0x000000ffff10b224 */ /* 0x000fc600078e0003 */
[----:B------:R0:W-:Y:S01]  /*0560*/  STL [R1+0x204], R12 ;  /* 0x0002040c01007387 */ /* 0x0001e20000100800 */
[----:B------:R0:W3:Y:S01]  /*0570*/  @!UP1 SYNCS.EXCH.64 URZ, [UR6+0x38], UR4 ;  /* 0x00003804063f95b2 */ /* 0x0000e20008000100 */
[----:B------:R-:W-:Y:S02]  /*0580*/  NOP ;  /* 0x0000000000007918 */ /* 0x000fe40000000000 */
[----:B------:R0:W-:Y:S01]  /*0590*/  STL [R1+0x200], R16 ;  /* 0x0002001001007387 */ /* 0x0001e20000100800 */
[----:B---34-:R-:W-:Y:S06]  /*05a0*/  BAR.SYNC.DEFER_BLOCKING 0x0 ;  /* 0x0000000000007b1d */ /* 0x018fec0000010000 */
[----:B------:R-:W-:Y:S05]  /*05b0*/  @!P2 BRA `(.L_x_3) ;  /* 0x000001940040a947 */ /* 0x000fea0003800000 */
[----:B------:R-:W-:-:S13]  /*05c0*/  ISETP.GT.U32.AND P0, PT, R7, 0x1, PT ;  /* 0x000000010700780c */ /* 0x000fda0003f04070 */
[----:B0-----:R-:W-:Y:S05]  /*05d0*/  @P0 EXIT ;  /* 0x000000000000094d */ /* 0x001fea0003800000 */
[----:B------:R-:W-:Y:S01]  /*05e0*/  ULDC.64 UR4, c[0x0][0x650] ;  /* 0x0001940000047ab9 */ /* 0x000fe20000000a00 */
[----:B------:R-:W-:Y:S01]  /*05f0*/  PRMT R0, RZ, 0x7610, R0 ;  /* 0x00007610ff007816 */ /* 0x000fe20000000000 */
[----:B------:R-:W-:Y:S01]  /*0600*/  IMAD.MOV.U32 R19, RZ, RZ, -0x1 ;  /* 0xffffffffff137424 */ /* 0x000fe200078e00ff */
[----:B------:R-:W-:Y:S01]  /*0610*/  ISETP.GE.U32.AND P0, PT, R12, UR4, PT ;  /* 0x000000040c007c0c */ /* 0x000fe2000bf06070 */
[----:B------:R-:W-:Y:S01]  /*0620*/  IMAD.MOV.U32 R155, RZ, RZ, -0x1 ;  /* 0xffffffffff9b7424 */ /* 0x000fe200078e00ff */
[----:B------:R-:W-:Y:S02]  /*0630*/  MOV R18, 0xffffffff ;  /* 0xffffffff00127802 */ /* 0x000fe40000000f00 */
[----:B------:R-:W-:-:S13]  /*0640*/  ISETP.GE.U32.AND.EX P0, PT, R16, UR5, PT, P0 ;  /* 0x0000000510007c0c */ /* 0x000fda000bf06100 */
[----:B------:R-:W-:Y:S05]  /*0650*/  @P0 BRA `(.L_x_4) ;  /* 0x0000000400600947 */ /* 0x000fea0003800000 */
[----:B------:R-:W0:Y:S01]  /*0660*/  LDC.64 R14, c[0x0][0x628] ;  /* 0x00018a00ff0e7b82 */ /* 0x000e220000000a00 */
[----:B------:R-:W-:Y:S02]  /*0670*/  IMAD.MOV.U32 R2, RZ, RZ, R12 ;  /* 0x000000ffff027224 */ /* 0x000fe400078e000c */
[----:B------:R-:W-:-:S05]  /*0680*/  IMAD.MOV.U32 R3, RZ, RZ, R16 ;  /* 0x000000ffff037224 */ /* 0x000fca00078e0010 */
[----:B------:R-:W1:Y:S08]  /*0690*/  LDC R0, c[0x0][0x630] ;  /* 0x00018c00ff007b82 */ /* 0x000e700000000800 */
[----:B------:R-:W2:Y:S01]  /*06a0*/  LDC.64 R18, c[0x0][0x620] ;  /* 0x00018800ff127b82 */ /* 0x000ea20000000a00 */
[----:B0-----:R-:W-:-:S04]  /*06b0*/  ISETP.NE.U32.AND P0, PT, R14, RZ, PT ;  /* 0x000000ff0e00720c */ /* 0x001fc80003f05070 */
[----:B------:R-:W-:-:S13]  /*06c0*/  ISETP.NE.AND.EX P0, PT, R15, RZ, PT, P0 ;  /* 0x000000ff0f00720c */ /* 0x000fda0003f05300 */
[----:B-12---:R-:W-:Y:S05]  /*06d0*/  @!P0 BRA `(.L_x_5) ;  /* 0x0000000000288947 */ /* 0x006fea0003800000 */
[----:B------:R-:W0:Y:S02]  /*06e0*/  LDC R7, c[0x0][0x634] ;  /* 0x00018d00ff077b82 */ /* 0x000e240000000800 */
[----:B0-----:R-:W-:-:S05]  /*06f0*/  IADD3 R7, P0, R12, R7, RZ ;  /* 0x000000070c077210 */ /* 0x001fca0007f1e0ff */
[----:B------:R-:W-:-:S04]  /*0700*/  IMAD.X R13, RZ, RZ, R16, P0 ;  /* 0x000000ffff0d7224 */ /* 0x000fc800000e0610 */
[----:B------:R-:W-:-:S04]  /*0710*/  IMAD.WIDE.U32 R2, R13, R14, RZ ;  /* 0x0000000e0d027225 */ /* 0x000fc800078e00ff */
[----:B------:R-:W-:-:S04]  /*0720*/  IMAD.WIDE.U32 R8, P0, R7, R15, R2 ;  /* 0x0000000f07087225 */ /* 0x000fc80007800002 */
[----:B------:R-:W-:Y:S01]  /*0730*/  IMAD.WIDE.U32 R2, R7, R14, RZ ;  /* 0x0000000e07027225 */ /* 0x000fe200078e00ff */
[----:B------:R-:W-:-:S03]  /*0740*/  IADD3.X R11, RZ, RZ, RZ, P0, !PT ;  /* 0x000000ffff0b7210 */ /* 0x000fc600007fe4ff */
[----:B------:R-:W-:Y:S01]  /*0750*/  IMAD.MOV.U32 R10, RZ, RZ, R9 ;  /* 0x000000ffff0a7224 */ /* 0x000fe200078e0009 */
[----:B------:R-:W-:-:S05]  /*0760*/  IADD3 RZ, P0, R3, R8, RZ ;  /* 0x0000000803ff7210 */ /* 0x000fca0007f1e0ff */
[----:B------:R-:W-:-:S08]  /*0770*/  IMAD.WIDE.U32.X R2, R13, R15, R10, P0 ;  /* 0x0000000f0d027225 */ /* 0x000fd000000e040a */
.L_x_5:
[-CC-:B------:R-:W-:Y:S01]  /*0780*/  SHF.R.U64 R155, R2, R0.reuse, R3.reuse ;  /* 0x00000000029b7219 */ /* 0x180fe20000001203 */
[----:B------:R-:W0:Y:S01]  /*0790*/  LDC.64 R20, c[0x0][0x640] ;  /* 0x00019000ff147b82 */ /* 0x000e220000000a00 */
[----:B------:R-:W-:Y:S01]  /*07a0*/  SHF.R.U32.HI R2, RZ, R0, R3 ;  /* 0x00000000ff027219 */ /* 0x000fe20000011603 */
[----:B------:R-:W-:Y:S01]  /*07b0*/  ULDC UR4, c[0x0][0x150] ;  /* 0x0000540000047ab9 */ /* 0x000fe20000000800 */
[----:B------:R-:W-:Y:S01]  /*07c0*/  I2FP.F32.U32 R0, R4 ;  /* 0x0000000400007245 */ /* 0x000fe20000201000 */
[----:B------:R-:W-:Y:S01]  /*07d0*/  IMAD.MOV.U32 R3, RZ, RZ, R16 ;  /* 0x000000ffff037224 */ /* 0x000fe200078e0010 */
[----:B------:R-:W-:-:S03]  /*07e0*/  IADD3 R7, P0, RZ, -R155, RZ ;  /* 0x8000009bff077210 */ /* 0x000fc60007f1e0ff */
[----:B------:R-:W1:Y:S01]  /*07f0*/  LDC R10, c[0x0][0x618] ;  /* 0x00018600ff0a7b82 */ /* 0x000e620000000800 */
[----:B------:R-:W-:Y:S01]  /*0800*/  FMUL R0, R0, UR4 ;  /* 0x0000000400007c20 */ /* 0x000fe20008400000 */
[----:B------:R-:W-:Y:S01]  /*0810*/  IMAD.X R9, RZ, RZ, ~R2, P0 ;  /* 0x000000ffff097224 */ /* 0x000fe200000e0e02 */
[----:B------:R-:W-:Y:S01]  /*0820*/  ULDC UR4, c[0x0][0x154] ;  /* 0x0000550000047ab9 */ /* 0x000fe20000000800 */
[----:B------:R-:W-:Y:S02]  /*0830*/  IMAD.MOV.U32 R2, RZ, RZ, R12 ;  /* 0x000000ffff027224 */ /* 0x000fe400078e000c */
[-C--:B------:R-:W-:Y:S01]  /*0840*/  IMAD R8, R9, R18.reuse, RZ ;  /* 0x0000001209087224 */ /* 0x080fe200078e02ff */
[----:B------:R-:W2:Y:S01]  /*0850*/  F2I.U32.TRUNC.NTZ R0, R0 ;  /* 0x0000000000007305 */ /* 0x000ea2000020f000 */
[----:B------:R-:W3:Y:S01]  /*0860*/  LDC R5, c[0x0][0x144] ;  /* 0x00005100ff057b82 */ /* 0x000ee20000000800 */
[----:B------:R-:W-:-:S04]  /*0870*/  IMAD.WIDE.U32 R2, R7, R18, R2 ;  /* 0x0000001207027225 */ /* 0x000fc800078e0002 */
[----:B------:R-:W-:Y:S02]  /*0880*/  IMAD R7, R7, R19, R8 ;  /* 0x0000001307077224 */ /* 0x000fe400078e0208 */
[----:B------:R-:W-:Y:S01]  /*0890*/  IMAD.MOV.U32 R8, RZ, RZ, 0x1 ;  /* 0x00000001ff087424 */ /* 0x000fe200078e00ff */
[----:B------:R-:W4:Y:S01]  /*08a0*/  LDC R14, c[0x0][0x608] ;  /* 0x00018200ff0e7b82 */ /* 0x000f220000000800 */
[----:B------:R-:W-:Y:S01]  /*08b0*/  IMAD.IADD R7, R3, 0x1, R7 ;  /* 0x0000000103077824 */ /* 0x000fe200078e0207 */
[----:B0-----:R-:W-:Y:S02]  /*08c0*/  ISETP.NE.U32.AND P0, PT, R20, RZ, PT ;  /* 0x000000ff1400720c */ /* 0x001fe40003f05070 */
[----:B--2---:R-:W-:-:S04]  /*08d0*/  IADD3 R3, -R0, RZ, RZ ;  /* 0x000000ff00037210 */ /* 0x004fc80007ffe1ff */
[----:B------:R-:W0:Y:S01]  /*08e0*/  LDC R9, c[0x0][0x658] ;  /* 0x00019600ff097b82 */ /* 0x000e220000000800 */
[--C-:B-1----:R-:W-:Y:S02]  /*08f0*/  SHF.R.U64 R12, R2, R10, R7.reuse ;  /* 0x0000000a020c7219 */ /* 0x102fe40000001207 */
[----:B------:R-:W-:Y:S02]  /*0900*/  I2FP.F32.U32 R2, R6 ;  /* 0x0000000600027245 */ /* 0x000fe40000201000 */
[----:B------:R-:W-:Y:S02]  /*0910*/  ISETP.NE.AND.EX P0, PT, R21, RZ, PT, P0 ;  /* 0x000000ff1500720c */ /* 0x000fe40003f05300 */
[----:B------:R-:W-:Y:S01]  /*0920*/  SHF.R.U32.HI R7, RZ, R10, R7 ;  /* 0x0000000aff077219 */ /* 0x000fe20000011607 */
[----:B------:R-:W1:Y:S01]  /*0930*/  LDC R13, c[0x0][0x148] ;  /* 0x00005200ff0d7b82 */ /* 0x000e620000000800 */
[----:B---3--:R-:W-:Y:S02]  /*0940*/  IMAD R0, R5, R3, R4 ;  /* 0x0000000305007224 */ /* 0x008fe400078e0204 */
[----:B------:R-:W-:Y:S01]  /*0950*/  FMUL R3, R2, UR4 ;  /* 0x0000000402037c20 */ /* 0x000fe20008400000 */
[----:B------:R-:W-:-:S03]  /*0960*/  IMAD.MOV.U32 R2, RZ, RZ, -0x1 ;  /* 0xffffffffff027424 */ /* 0x000fc600078e00ff */
[----:B------:R2:W3:Y:S01]  /*0970*/  F2I.U32.TRUNC.NTZ R11, R3 ;  /* 0x00000003000b7305 */ /* 0x0004e2000020f000 */
[----:B------:R-:W1:Y:S01]  /*0980*/  LDC R19, c[0x0][0x600] ;  /* 0x00018000ff137b82 */ /* 0x000e620000000800 */
[-CC-:B----4-:R-:W-:Y:S02]  /*0990*/  SHF.R.U64 R25, R12, R14.reuse, R7.reuse ;  /* 0x0000000e0c197219 */ /* 0x190fe40000001207 */
[----:B------:R-:W-:-:S05]  /*09a0*/  SHF.R.U32.HI R4, RZ, R14, R7 ;  /* 0x0000000eff047219 */ /* 0x000fca0000011607 */
[----:B------:R-:W4:Y:S01]  /*09b0*/  LDC R16, c[0x0][0x648] ;  /* 0x00019200ff107b82 */ /* 0x000f220000000800 */
[-CC-:B0-----:R-:W-:Y:S02]  /*09c0*/  SHF.R.U64 R14, R25, R9.reuse, R4.reuse ;  /* 0x00000009190e7219 */ /* 0x181fe40000001204 */
[-C--:B------:R-:W-:Y:S02]  /*09d0*/  SHF.L.U32 R2, R2, R9.reuse, RZ ;  /* 0x0000000902027219 */ /* 0x080fe400000006ff */
[-C--:B------:R-:W-:Y:S02]  /*09e0*/  SHF.R.U32.HI R4, RZ, R9.reuse, R4 ;  /* 0x00000009ff047219 */ /* 0x080fe40000011604 */
[----:B------:R-:W-:Y:S01]  /*09f0*/  LOP3.LUT R10, RZ, R2, RZ, 0x33, !PT ;  /* 0x00000002ff0a7212 */ /* 0x000fe200078e33ff */
[----:B------:R-:W0:Y:S01]  /*0a00*/  LDC R23, c[0x0][0x638] ;  /* 0x00018e00ff177b82 */ /* 0x000e220000000800 */
[----:B------:R-:W-:Y:S01]  /*0a10*/  SHF.L.U32 R7, R8, R9, RZ ;  /* 0x0000000908077219 */ /* 0x000fe200000006ff */
[----:B------:R-:W-:-:S02]  /*0a20*/  IMAD.MOV.U32 R2, RZ, RZ, R14 ;  /* 0x000000ffff027224 */ /* 0x000fc400078e000e */
[----:B--2---:R-:W-:-:S04]  /*0a30*/  IMAD.MOV.U32 R3, RZ, RZ, R4 ;  /* 0x000000ffff037224 */ /* 0x004fc800078e0004 */
[----:B------:R-:W2:Y:S01]  /*0a40*/  LDC R18, c[0x0][0x610] ;  /* 0x00018400ff127b82 */ /* 0x000ea20000000800 */
[----:B---3--:R-:W-:Y:S05]  /*0a50*/  @!P0 BRA `(.L_x_6) ;  /* 0x0000000000288947 */ /* 0x008fea0003800000 */
[----:B------:R-:W3:Y:S02]  /*0a60*/  LDC R9, c[0x0][0x64c] ;  /* 0x00019300ff097b82 */ /* 0x000ee40000000800 */
[----:B---3--:R-:W-:-:S05]  /*0a70*/  IADD3 R9, P0, R14, R9, RZ ;  /* 0x000000090e097210 */ /* 0x008fca0007f1e0ff */
        /* <DEDUP_REMOVED lines=8> */
.L_x_6:
[----:B----4-:R-:W-:Y:S01]  /*0b00*/  SHF.R.U64 R2, R2, R16, R3 ;  /* 0x0000001002027219 */ /* 0x010fe20000001203 */
[----:B-1----:R-:W-:Y:S01]  /*0b10*/  VIADD R3, R19, 0xffffffff ;  /* 0xffffffff13037836 */ /* 0x002fe20000000000 */
[----:B------:R-:W-:Y:S01]  /*0b20*/  LOP3.LUT R10, R25, R10, RZ, 0xc0, !PT ;  /* 0x0000000a190a7212 */ /* 0x000fe200078ec0ff */
[----:B------:R-:W-:Y:S02]  /*0b30*/  IMAD.MOV R11, RZ, RZ, -R11 ;  /* 0x000000ffff0b7224 */ /* 0x000fe400078e0a0b */
[----:B------:R-:W-:Y:S01]  /*0b40*/  IMAD.MOV R4, RZ, RZ, -R2 ;  /* 0x000000ffff047224 */ /* 0x000fe200078e0a02 */
[----:B------:R-:W-:Y:S01]  /*0b50*/  LOP3.LUT R3, R12, R3, RZ, 0xc0, !PT ;  /* 0x000000030c037212 */ /* 0x000fe200078ec0ff */
[----:B------:R-:W-:Y:S02]  /*0b60*/  IMAD R7, R7, R2, R10 ;  /* 0x0000000207077224 */ /* 0x000fe400078e020a */
[----:B------:R-:W-:Y:S02]  /*0b70*/  @P3 IMAD R0, R13, R11, R6 ;  /* 0x0000000b0d003224 */ /* 0x000fe400078e0206 */
[----:B0-----:R-:W-:-:S02]  /*0b80*/  IMAD R2, R4, R23, R14 ;  /* 0x0000001704027224 */ /* 0x001fc400078e020e */
[----:B--2---:R-:W-:Y:S02]  /*0b90*/  IMAD R18, R7, R18, R0 ;  /* 0x0000001207127224 */ /* 0x004fe400078e0200 */
[----:B------:R-:W-:Y:S02]  /*0ba0*/  IMAD R3, R2, R19, R3 ;  /* 0x0000001302037224 */ /* 0x000fe400078e0203 */
[----:B------:R-:W-:-:S03]  /*0bb0*/  IMAD.MOV.U32 R0, RZ, RZ, 0x1 ;  /* 0x00000001ff007424 */ /* 0x000fc600078e00ff */
[----:B------:R-:W-:Y:S02]  /*0bc0*/  SEL R19, R3, R18, !P3 ;  /* 0x0000001203137207 */ /* 0x000fe40005800000 */
[----:B------:R-:W-:-:S07]  /*0bd0*/  SEL R18, R18, R3, !P3 ;  /* 0x0000000312127207 */ /* 0x000fce0005800000 */
.L_x_4:
[----:B------:R-:W-:-:S08]  /*0be0*/  NOP ;  /* 0x0000000000007918 */ /* 0x000fd00000000000 */
[----:B------:R-:W0:Y:S02]  /*0bf0*/  USETMAXREG.TRY_ALLOC.CTAPOOL UP0, 0xf0 ;  /* 0x000000f0000079c8 */ /* 0x000e240008000600 */
[----:B0-----:R-:W-:-:S13]  /*0c00*/  PLOP3.LUT P0, PT, PT, PT, UP0, 0x80, 0x0 ;  /* 0x000000000000781c */ /* 0x001fda0003f0f008 */
[----:B------:R-:W-:Y:S05]  /*0c10*/  @!P0 BRA `(.L_x_4) ;  /* 0xfffffffc00f08947 */ /* 0x000fea000383ffff */
[----:B------:R-:W-:Y:S01]  /*0c20*/  ULDC.64 UR4, c[0x0][0x598] ;  /* 0x0001660000047ab9 */ /* 0x000fe20000000a00 */
[----:B------:R-:W-:Y:S01]  /*0c30*/  ULDC.64 UR36, c[0x0][0x208] ;  /* 0x0000820000247ab9 */ /* 0x000fe20000000a00 */
[----:B------:R-:W-:-:S04]  /*0c40*/  ISETP.NE.U32.AND P0, PT, RZ, UR4, PT ;  /* 0x00000004ff007c0c */ /* 0x000fc8000bf05070 */
[----:B------:R-:W-:-:S13]  /*0c50*/  ISETP.NE.AND.EX P0, PT, RZ, UR5, PT, P0 ;  /* 0x00000005ff007c0c */ /* 0x000fda000bf05300 */
[----:B------:R-:W-:Y:S05]  /*0c60*/  @!P0 BRA `(.L_x_7) ;  /* 0x00000000001c8947 */ /* 0x000fea0003800000 */
[----:B------:R-:W0:Y:S02]  /*0c70*/  LDC.64 R2, c[0x0][0x598] ;  /* 0x00016600ff027b82 */ /* 0x000e240000000a00 */
[----:B0-----:R-:W2:Y:S02]  /*0c80*/  LDG.E.64 R2, desc[UR36][R2.64] ;  /* 0x0000002402027981 */ /* 0x001ea4000c1e1b00 */
[----:B--2---:R-:W-:-:S04]  /*0c90*/  ISETP.NE.U32.AND P0, PT, R2, RZ, PT ;  /* 0x000000ff0200720c */ /* 0x004fc80003f05070 */
[----:B------:R-:W-:-:S13]  /*0ca0*/  ISETP.NE.AND.EX P0, PT, R3, RZ, PT, P0 ;  /* 0x000000ff0300720c */ /* 0x000fda0003f05300 */
[----:B------:R-:W-:Y:S05]  /*0cb0*/  @!P0 BRA `(.L_x_7) ;  /* 0x0000000000088947 */ /* 0x000fea0003800000 */
[----:B------:R0:W5:Y:S01]  /*0cc0*/  LD.E R2, desc[UR36][R2.64] ;  /* 0x0000002402027980 */ /* 0x000162000c101900 */
[----:B------:R-:W-:Y:S05]  /*0cd0*/  BRA `(.L_x_8) ;  /* 0x0000000000247947 */ /* 0x000fea0003800000 */
.L_x_7:
[----:B------:R-:W-:Y:S02]  /*0ce0*/  ULDC.64 UR4, c[0x0][0x588] ;  /* 0x0001620000047ab9 */ /* 0x000fe40000000a00 */
[----:B------:R-:W-:-:S04]  /*0cf0*/  ISETP.NE.U32.AND P0, PT, RZ, UR4, PT ;  /* 0x00000004ff007c0c */ /* 0x000fc8000bf05070 */
[----:B------:R-:W-:-:S13]  /*0d00*/  ISETP.NE.AND.EX P0, PT, RZ, UR5, PT, P0 ;  /* 0x00000005ff007c0c */ /* 0x000fda000bf05300 */
[----:B------:R-:W-:Y:S05]  /*0d10*/  @!P0 BRA `(.L_x_9) ;  /* 0x00000000000c8947 */ /* 0x000fea0003800000 */
[----:B------:R-:W0:Y:S02]  /*0d20*/  LDC.64 R2, c[0x0][0x588] ;  /* 0x00016200ff027b82 */ /* 0x000e240000000a00 */
[----:B0-----:R1:W5:Y:S01]  /*0d30*/  LDG.E R2, desc[UR36][R2.64] ;  /* 0x0000002402027981 */ /* 0x001362000c1e1900 */
[----:B------:R-:W-:Y:S05]  /*0d40*/  BRA `(.L_x_8) ;  /* 0x0000000000087947 */ /* 0x000fea0003800000 */
.L_x_9:
[----:B------:R-:W-:Y:S02]  /*0d50*/  ULDC UR4, c[0x0][0x580] ;  /* 0x0001600000047ab9 */ /* 0x000fe40000000800 */
[----:B------:R-:W-:-:S07]  /*0d60*/  MOV R2, UR4 ;  /* 0x0000000400027c02 */ /* 0x000fce0008000f00 */
.L_x_8:
[----:B------:R-:W-:Y:S02]  /*0d70*/  ULDC.64 UR4, c[0x0][0x5a0] ;  /* 0x0001680000047ab9 */ /* 0x000fe40000000a00 */
[----:B------:R-:W-:-:S04]  /*0d80*/  ISETP.NE.U32.AND P0, PT, RZ, UR4, PT ;  /* 0x00000004ff007c0c */ /* 0x000fc8000bf05070 */
[----:B------:R-:W-:-:S13]  /*0d90*/  ISETP.NE.AND.EX P0, PT, RZ, UR5, PT, P0 ;  /* 0x00000005ff007c0c */ /* 0x000fda000bf05300 */
[----:B------:R-:W-:Y:S05]  /*0da0*/  @!P0 BRA `(.L_x_10) ;  /* 0x00000000001c8947 */ /* 0x000fea0003800000 */
[----:B------:R-:W2:Y:S02]  /*0db0*/  LDC.64 R4, c[0x0][0x5a0] ;  /* 0x00016800ff047b82 */ /* 0x000ea40000000a00 */
[----:B--2---:R-:W2:Y:S02]  /*0dc0*/  LDG.E.64 R4, desc[UR36][R4.64] ;  /* 0x0000002404047981 */ /* 0x004ea4000c1e1b00 */
[----:B--2---:R-:W-:-:S04]  /*0dd0*/  ISETP.NE.U32.AND P0, PT, R4, RZ, PT ;  /* 0x000000ff0400720c */ /* 0x004fc80003f05070 */
[----:B------:R-:W-:-:S13]  /*0de0*/  ISETP.NE.AND.EX P0, PT, R5, RZ, PT, P0 ;  /* 0x000000ff0500720c */ /* 0x000fda0003f05300 */
[----:B------:R-:W-:Y:S05]  /*0df0*/  @!P0 BRA `(.L_x_10) ;  /* 0x0000000000088947 */ /* 0x000fea0003800000 */
[----:B------:R2:W5:Y:S01]  /*0e00*/  LD.E R16, desc[UR36][R4.64] ;  /* 0x0000002404107980 */ /* 0x000562000c101900 */
[----:B------:R-:W-:Y:S05]  /*0e10*/  BRA `(.L_x_11) ;  /* 0x0000000000247947 */ /* 0x000fea0003800000 */
.L_x_10:
[----:B------:R-:W-:Y:S02]  /*0e20*/  ULDC.64 UR4, c[0x0][0x590] ;  /* 0x0001640000047ab9 */ /* 0x000fe40000000a00 */
[----:B------:R-:W-:-:S04]  /*0e30*/  ISETP.NE.U32.AND P0, PT, RZ, UR4, PT ;  /* 0x00000004ff007c0c */ /* 0x000fc8000bf05070 */
[----:B------:R-:W-:-:S13]  /*0e40*/  ISETP.NE.AND.EX P0, PT, RZ, UR5, PT, P0 ;  /* 0x00000005ff007c0c */ /* 0x000fda000bf05300 */
[----:B------:R-:W-:Y:S05]  /*0e50*/  @!P0 BRA `(.L_x_12) ;  /* 0x00000000000c8947 */ /* 0x000fea0003800000 */
[----:B------:R-:W2:Y:S02]  /*0e60*/  LDC.64 R4, c[0x0][0x590] ;  /* 0x00016400ff047b82 */ /* 0x000ea40000000a00 */
[----:B--2---:R3:W5:Y:S01]  /*0e70*/  LDG.E R16, desc[UR36][R4.64] ;  /* 0x0000002404107981 */ /* 0x004762000c1e1900 */
[----:B------:R-:W-:Y:S05]  /*0e80*/  BRA `(.L_x_11) ;  /* 0x0000000000087947 */ /* 0x000fea0003800000 */
.L_x_12:
[----:B------:R-:W-:Y:S02]  /*0e90*/  ULDC UR4, c[0x0][0x584] ;  /* 0x0001610000047ab9 */ /* 0x000fe40000000800 */
[----:B------:R-:W-:-:S07]  /*0ea0*/  IMAD.U32 R16, RZ, RZ, UR4 ;  /* 0x00000004ff107e24 */ /* 0x000fce000f8e00ff */
.L_x_11:
[----:B------:R-:W-:-:S13]  /*0eb0*/  LOP3.LUT P0, RZ, R0, 0xff, RZ, 0xc0, !PT ;  /* 0x000000ff00ff7812 */ /* 0x000fda000780c0ff */
[----:B------:R-:W-:Y:S05]  /*0ec0*/  @!P0 EXIT ;  /* 0x000000000000894d */ /* 0x000fea0003800000 */
[----:B------:R-:W-:Y:S01]  /*0ed0*/  ULDC UR4, c[0x0][0x28c] ;  /* 0x0000a30000047ab9 */ /* 0x000fe20000000800 */
[----:B------:R-:W-:Y:S01]  /*0ee0*/  UMOV UR38, URZ ;  /* 0x0000003f00267c82 */ /* 0x000fe20008000000 */
[----:B------:R-:W-:Y:S01]  /*0ef0*/  UIADD3 UR4, UR4, 0x3f, URZ ;  /* 0x0000003f04047890 */ /* 0x000fe2000fffe03f */
[----:B------:R-:W-:-:S03]  /*0f00*/  UMOV UR39, URZ ;  /* 0x0000003f00277c82 */ /* 0x000fc60008000000 */
[----:B------:R-:W-:-:S04]  /*0f10*/  USHF.R.S32.HI UR5, URZ, 0x1f, UR4 ;  /* 0x0000001f3f057899 */ /* 0x000fc80008011404 */
[----:B------:R-:W-:-:S04]  /*0f20*/  ULEA.HI UR5, UR5, UR4, URZ, 0x6 ;  /* 0x0000000405057291 */ /* 0x000fc8000f8f303f */
[----:B------:R-:W-:-:S12]  /*0f30*/  USHF.R.S32.HI UR40, URZ, 0x6, UR5 ;  /* 0x000000063f287899 */ /* 0x000fd80008011405 */
.L_x_542:
[----:B------:R-:W4:Y:S01]  /*0f40*/  S2R R0, SR_TID.X ;  /* 0x0000000000007919 */ /* 0x000f220000002100 */
[----:B0-----:R-:W0:Y:S01]  /*0f50*/  S2UR UR7, SR_CgaCtaId ;  /* 0x00000000000779c3 */ /* 0x001e220000008800 */
[----:B------:R-:W-:Y:S02]  /*0f60*/  UMOV UR6, 0x400 ;  /* 0x0000040000067882 */ /* 0x000fe40000000000 */
[----:B0-----:R-:W-:Y:S01]  /*0f70*/  ULEA UR42, UR7, UR6, 0x18 ;  /* 0x00000006072a7291 */ /* 0x001fe2000f8ec03f */
[----:B----4-:R-:W-:-:S04]  /*0f80*/  LOP3.LUT R0, R0, 0x80, RZ, 0xc0, !PT ;  /* 0x0000008000007812 */ /* 0x010fc800078ec0ff */
[----:B------:R-:W-:-:S06]  /*0f90*/  SHF.R.U32.HI R0, RZ, 0x7, R0 ;  /* 0x00000007ff007819 */ /* 0x000fcc0000011600 */
[----:B------:R-:W0:Y:S02]  /*0fa0*/  SHFL.IDX PT, R0, R0, RZ, 0x1f ;  /* 0x00001fff00007589 */ /* 0x000e2400000e0000 */
[----:B0-----:R-:W-:-:S13]  /*0fb0*/  R2UR UR4, R0 ;  /* 0x00000000000472ca */ /* 0x001fda00000e0000 */
[----:B------:R-:W-:-:S04]  /*0fc0*/  ULEA.HI UR5, UR4, UR4, URZ, 0x1 ;  /* 0x0000000404057291 */ /* 0x000fc8000f8f083f */
[----:B------:R-:W-:-:S04]  /*0fd0*/  ULOP3.LUT UR5, UR5, 0x7fffe, URZ, 0xc0, !UPT ;  /* 0x0007fffe05057892 */ /* 0x000fc8000f8ec03f */
[----:B------:R-:W-:-:S03]  /*0fe0*/  UIADD3 UR5, UR4, -UR5, URZ ;  /* 0x8000000504057290 */ /* 0x000fc6000fffe03f */
[----:B------:R-:W-:Y:S01]  /*0ff0*/  ULDC UR4, c[0x0][0x28c] ;  /* 0x0000a30000047ab9 */ /* 0x000fe20000000800 */
[----:B------:R-:W-:Y:S01]  /*1000*/  ULEA UR5, UR5, UR42, 0xd ;  /* 0x0000002a05057291 */ /* 0x000fe2000f8e683f */
[----:B------:R-:W-:-:S03]  /*1010*/  ISETP.LT.AND P0, PT, RZ, UR4, PT ;  /* 0x00000004ff007c0c */ /* 0x000fc6000bf01270 */
[----:B------:R-:W-:-:S04]  /*1020*/  UIADD3 UR5, UR5, 0x100, URZ ;  /* 0x0000010005057890 */ /* 0x000fc8000fffe03f */
[----:B------:R-:W-:-:S04]  /*1030*/  USHF.R.U32.HI UR5, URZ, 0x4, UR5 ;  /* 0x000000043f057899 */ /* 0x000fc80008011605 */
[----:B------:R-:W-:Y:S02]  /*1040*/  ULOP3.LUT UR41, UR5, 0x3fff, URZ, 0xc0, !UPT ;  /* 0x00003fff05297892 */ /* 0x000fe4000f8ec03f */
[----:B-1-3--:R-:W-:Y:S10]  /*1050*/  @P0 BRA `(.L_x_13) ;  /* 0x0000000000400947 */ /* 0x00aff40003800000 */
[----:B------:R-:W-:Y:S01]  /*1060*/  MOV R0, 0x0 ;  /* 0x0000000000007802 */ /* 0x000fe20000000f00 */
[----:B------:R-:W-:Y:S01]  /*1070*/  ULDC.64 UR4, c[0x4][0x68] ;  /* 0x01001a0000047ab9 */ /* 0x000fe20000000a00 */
[----:B------:R-:W-:Y:S01]  /*1080*/  ULDC.64 UR6, c[0x4][0x8] ;  /* 0x0100020000067ab9 */ /* 0x000fe20000000a00 */
[----:B--23--:R-:W-:Y:S01]  /*1090*/  IMAD.U32 R4, RZ, RZ, UR4 ;  /* 0x00000004ff047e24 */ /* 0x00cfe2000f8e00ff */
[----:B------:R0:W2:Y:S01]  /*10a0*/  LDC.64 R14, c[0x4][R0] ;  /* 0x01000000000e7b82 */ /* 0x0000a20000000a00 */
[----:B------:R-:W-:Y:S01]  /*10b0*/  IMAD.U32 R5, RZ, RZ, UR5 ;  /* 0x00000005ff057e24 */ /* 0x000fe2000f8e00ff */
[----:B------:R-:W-:Y:S01]  /*10c0*/  ULDC.64 UR4, c[0x4][0x70] ;  /* 0x01001c0000047ab9 */ /* 0x000fe20000000a00 */
[----:B------:R-:W-:Y:S01]  /*10d0*/  MOV R10, UR6 ;  /* 0x00000006000a7c02 */ /* 0x000fe20008000f00 */
[----:B------:R-:W-:Y:S02]  /*10e0*/  IMAD.U32 R6, RZ, RZ, UR4 ;  /* 0x00000004ff067e24 */ /* 0x000fe4000f8e00ff */
[----:B------:R-:W-:-:S02]  /*10f0*/  IMAD.U32 R7, RZ, RZ, UR5 ;  /* 0x00000005ff077e24 */ /* 0x000fc4000f8e00ff */
[----:B------:R-:W-:Y:S02]  /*1100*/  IMAD.U32 R11, RZ, RZ, UR7 ;  /* 0x00000007ff0b7e24 */ /* 0x000fe4000f8e00ff */
[----:B------:R-:W-:Y:S02]  /*1110*/  IMAD.MOV.U32 R8, RZ, RZ, 0x1e1 ;  /* 0x000001e1ff087424 */ /* 0x000fe400078e00ff */
[----:B------:R-:W-:Y:S02]  /*1120*/  IMAD.MOV.U32 R12, RZ, RZ, 0x1 ;  /* 0x00000001ff0c7424 */ /* 0x000fe400078e00ff */
[----:B0-----:R-:W-:-:S07]  /*1130*/  IMAD.MOV.U32 R13, RZ, RZ, RZ ;  /* 0x000000ffff0d7224 */ /* 0x001fce00078e00ff */
[----:B------:R-:W-:-:S07]  /*1140*/  LEPC R20, `(.L_x_13) ;  /* 0x000000001014794e */ /* 0x000fce0000000000 */
[----:B-12--5:R-:W-:Y:S05]  /*1150*/  CALL.ABS.NOINC R14 ;  /* 0x000000000e007343 */ /* 0x026fea0003c00000 */
.L_x_13:
[----:B------:R-:W-:-:S04]  /*1160*/  LOP3.LUT R0, R17, 0x1, RZ, 0xfc, !PT ;  /* 0x0000000111007812 */ /* 0x000fc800078efcff */
[----:B------:R-:W-:-:S13]  /*1170*/  ISETP.NE.AND P0, PT, R0, 0x3, PT ;  /* 0x000000030000780c */ /* 0x000fda0003f05270 */
[----:B------:R-:W-:Y:S05]  /*1180*/  @!P0 BRA `(.L_x_14) ;  /* 0x0000000000048947 */ /* 0x000fea0003800000 */
[----:B------:R-:W-:Y:S01]  /*1190*/  BPT.TRAP 0x1 ;  /* 0x000000040000795c */ /* 0x000fe20000300000 */
.L_x_14:
[----:B-1----:R-:W-:Y:S01]  /*11a0*/  IMAD.U32 R3, RZ, RZ, UR39 ;  /* 0x00000027ff037e24 */ /* 0x002fe2000f8e00ff */
[----:B------:R-:W-:-:S04]  /*11b0*/  MOV R0, UR38 ;  /* 0x0000002600007c02 */ /* 0x000fc80008000f00 */
[----:B------:R-:W-:Y:S02]  /*11c0*/  LEA R3, R3, UR42, 0x3 ;  /* 0x0000002a03037c11 */ /* 0x000fe4000f8e18ff */
[----:B------:R-:W-:-:S04]  /*11d0*/  SHF.L.U32 R0, R0, 0x1f, RZ ;  /* 0x0000001f00007819 */ /* 0x000fc800000006ff */
[----:B------:R0:W1:Y:S01]  /*11e0*/  SYNCS.PHASECHK.TRANS64.TRYWAIT P1, [R3+URZ], R0 ;  /* 0x00000000030075a7 */ /* 0x000062000802017f */
[----:B------:R-:W-:Y:S05]  /*11f0*/  @!P0 BRA `(.L_x_15) ;  /* 0x0000000000048947 */ /* 0x000fea0003800000 */
[----:B------:R-:W-:Y:S01]  /*1200*/  BPT.TRAP 0x1 ;  /* 0x000000040000795c */ /* 0x000fe20000300000 */
.L_x_15:
[----:B-1----:R-:W-:Y:S05]  /*1210*/  @P1 BRA `(.L_x_16) ;  /* 0x0000000000081947 */ /* 0x002fea0003800000 */
[----:B------:R-:W1:Y:S02]  /*1220*/  SYNCS.PHASECHK.TRANS64.TRYWAIT P1, [R3+URZ], R0 ;  /* 0x00000000030075a7 */ /* 0x000e64000802017f */
[----:B-1----:R-:W-:Y:S05]  /*1230*/  @!P1 BRA `(.L_x_17) ;  /* 0x0000019c009c9947 */ /* 0x002fea0003800000 */
.L_x_16:
[----:B------:R-:W-:-:S04]  /*1240*/  UISETP.LT.AND UP0, UPT, UR40, 0x1, UPT ;  /* 0x000000012800788c */ /* 0x000fc8000bf01270 */
[----:B------:R-:W-:-:S04]  /*1250*/  USEL UR4, UR40, 0x1, UP0 ;  /* 0x0000000128047887 */ /* 0x000fc80008000000 */
[----:B------:R-:W-:-:S06]  /*1260*/  UIADD3 UR4, UR40, -UR4, URZ ;  /* 0x8000000428047290 */ /* 0x000fcc000fffe03f */
[----:B01----:R-:W-:Y:S02]  /*1270*/  IMAD.U32 R0, RZ, RZ, UR4 ;  /* 0x00000004ff007e24 */ /* 0x003fe4000f8e00ff */
[----:B------:R-:W-:Y:S01]  /*1280*/  IMAD.U32 R3, RZ, RZ, UR4 ;  /* 0x00000004ff037e24 */ /* 0x000fe2000f8e00ff */
[----:B------:R-:W-:Y:S05]  /*1290*/  WARPSYNC.ALL ;  /* 0x0000000000007948 */ /* 0x000fea0003800000 */
[----:B------:R-:W-:Y:S01]  /*12a0*/  ISETP.GE.AND P1, PT, R0, 0x1, PT ;  /* 0x000000010000780c */ /* 0x000fe20003f26270 */
[----:B------:R-:W-:Y:S01]  /*12b0*/  UIADD3 UR4, UR42, 0x8100, URZ ;  /* 0x000081002a047890 */ /* 0x000fe2000fffe03f */
[----:B------:R-:W-:Y:S01]  /*12c0*/  WARPGROUP.ARRIVE ;  /* 0x00000000000079c5 */ /* 0x000fe20000000000 */
[----:B------:R-:W-:Y:S01]  /*12d0*/  UMOV UR9, 0x40000040 ;  /* 0x4000004000097882 */ /* 0x000fe20000000000 */
[----:B------:R-:W-:Y:S01]  /*12e0*/  UMOV UR11, 0x40000040 ;  /* 0x40000040000b7882 */ /* 0x000fe20000000000 */
[----:B------:R-:W-:Y:S01]  /*12f0*/  USHF.R.U32.HI UR4, URZ, 0x4, UR4 ;  /* 0x000000043f047899 */ /* 0x000fe20008011604 */
[----:B------:R0:W-:Y:S03]  /*1300*/  STL [R1+0x2d8], R19 ;  /* 0x0002d81301007387 */ /* 0x0001e60000100800 */
[----:B------:R-:W-:Y:S01]  /*1310*/  ULOP3.LUT UR5, UR4, 0x3fff, URZ, 0xc0, !UPT ;  /* 0x00003fff04057892 */ /* 0x000fe2000f8ec03f */
[----:B------:R1:W-:Y:S01]  /*1320*/  STL [R1+0x2d4], R18 ;  /* 0x0002d41201007387 */ /* 0x0003e20000100800 */
[----:B------:R-:W-:-:S02]  /*1330*/  ULOP3.LUT UR4, UR41, 0x10000, URZ, 0xfc, !UPT ;  /* 0x0001000029047892 */ /* 0x000fc4000f8efc3f */
[----:B------:R-:W-:Y:S01]  /*1340*/  ULOP3.LUT UR5, UR5, 0x10000, URZ, 0xfc, !UPT ;  /* 0x0001000005057892 */ /* 0x000fe2000f8efc3f */
[----:B------:R4:W-:Y:S01]  /*1350*/  STL [R1+0x2d0], R17 ;  /* 0x0002d01101007387 */ /* 0x0009e20000100800 */
[----:B------:R-:W-:Y:S02]  /*1360*/  ULEA UR6, UR39, UR4, 0xa ;  /* 0x0000000427067291 */ /* 0x000fe4000f8e503f */
[----:B------:R-:W-:Y:S01]  /*1370*/  ULEA UR7, UR39, UR5, 0xc ;  /* 0x0000000527077291 */ /* 0x000fe2000f8e603f */
[----:B-----5:R2:W-:Y:S04]  /*1380*/  STL [R1+0x2cc], R16 ;  /* 0x0002cc1001007387 */ /* 0x0205e80000100800 */
[----:B------:R-:W-:Y:S01]  /*1390*/  UMOV UR8, UR6 ;  /* 0x0000000600087c82 */ /* 0x000fe20008000000 */
[----:B------:R3:W-:Y:S01]  /*13a0*/  STL [R1+0x2c8], R3 ;  /* 0x0002c80301007387 */ /* 0x0007e20000100800 */
[----:B------:R-:W-:-:S02]  /*13b0*/  UMOV UR10, UR7 ;  /* 0x00000007000a7c82 */ /* 0x000fc40008000000 */
[----:B------:R-:W-:Y:S01]  /*13c0*/  HGMMA.64x256x16.F32.BF16 R24, gdesc[UR8], RZ, !UPT, gsb0 ;  /* 0x03e00000081879f0 */ /* 0x000fe2000c0018ff */
[----:B------:R3:W-:Y:S01]  /*13d0*/  STL [R1+0x2c4], R2 ;  /* 0x0002c40201007387 */ /* 0x0007e20000100800 */
[----:B------:R-:W-:Y:S01]  /*13e0*/  UIADD3 UR10, UR7, 0x800, URZ ;  /* 0x00000800070a7890 */ /* 0x000fe2000fffe03f */
[----:B------:R-:W-:Y:S01]  /*13f0*/  UMOV UR11, 0x40000040 ;  /* 0x40000040000b7882 */ /* 0x000fe20000000000 */
[----:B------:R-:W-:Y:S02]  /*1400*/  WARPGROUP.DEPBAR.LE gsb0, 0x0 ;  /* 0x00008000000079c5 */ /* 0x000fe40000010000 */
[----:B------:R-:W-:Y:S01]  /*1410*/  STL.64 [R1], R24 ;  /* 0x0000001801007387 */ /* 0x000fe20000100a00 */
[----:B------:R-:W-:Y:S01]  /*1420*/  IMAD.MOV.U32 R235, RZ, RZ, R46 ;  /* 0x000000ffffeb7224 */ /* 0x000fe200078e002e */
[----:B------:R-:W-:Y:S01]  /*1430*/  MOV R232, R49 ;  /* 0x0000003100e87202 */ /* 0x000fe20000000f00 */
[----:B------:R-:W-:Y:S01]  /*1440*/  IMAD.MOV.U32 R234, RZ, RZ, R47 ;  /* 0x000000ffffea7224 */ /* 0x000fe200078e002f */
[----:B------:R-:W-:Y:S01]  /*1450*/  STL.64 [R1+0x8], R26 ;  /* 0x0000081a01007387 */ /* 0x000fe20000100a00 */
        /* <DEDUP_REMOVED lines=43> */
[----:B0-----:R-:W-:Y:S01]  /*1710*/  MOV R19, R133 ;  /* 0x0000008500137202 */ /* 0x001fe20000000f00 */
[----:B------:R-:W-:Y:S01]  /*1720*/  IMAD.MOV.U32 R159, RZ, RZ, R75 ;  /* 0x000000ffff9f7224 */ /* 0x000fe200078e004b */
[----:B------:R-:W-:Y:S01]  /*1730*/  MOV R13, R139 ;  /* 0x0000008b000d7202 */ /* 0x000fe20000000f00 */
[----:B------:R-:W-:Y:S01]  /*1740*/  IMAD.MOV.U32 R160, RZ, RZ, R76 ;  /* 0x000000ffffa07224 */ /* 0x000fe200078e004c */
[----:B------:R-:W-:Y:S01]  /*1750*/  MOV R7, R145 ;  /* 0x0000009100077202 */ /* 0x000fe20000000f00 */
[----:B------:R-:W-:Y:S01]  /*1760*/  IMAD.MOV.U32 R161, RZ, RZ, R77 ;  /* 0x000000ffffa17224 */ /* 0x000fe200078e004d */
[----:B------:R0:W-:Y:S01]  /*1770*/  STL.64 [R1+0x50], R44 ;  /* 0x0000502c01007387 */ /* 0x0001e20000100a00 */
[----:B------:R-:W-:Y:S01]  /*1780*/  IMAD.MOV.U32 R162, RZ, RZ, R78 ;  /* 0x000000ffffa27224 */ /* 0x000fe200078e004e */
[----:B------:R-:W-:Y:S01]  /*1790*/  MOV R0, R151 ;  /* 0x0000009700007202 */ /* 0x000fe20000000f00 */
[----:B------:R-:W-:Y:S01]  /*17a0*/  IMAD.MOV.U32 R164, RZ, RZ, R80 ;  /* 0x000000ffffa47224 */ /* 0x000fe200078e0050 */
[----:B------:R-:W-:Y:S01]  /*17b0*/  STL [R1+0x590], R155 ;  /* 0x0005909b01007387 */ /* 0x000fe20000100800 */
[----:B------:R-:W-:-:S02]  /*17c0*/  IMAD.MOV.U32 R165, RZ, RZ, R81 ;  /* 0x000000ffffa57224 */ /* 0x000fc400078e0051 */
[----:B------:R-:W-:Y:S02]  /*17d0*/  IMAD.MOV.U32 R166, RZ, RZ, R82 ;  /* 0x000000ffffa67224 */ /* 0x000fe400078e0052 */
[----:B------:R-:W-:Y:S02]  /*17e0*/  IMAD.MOV.U32 R167, RZ, RZ, R83 ;  /* 0x000000ffffa77224 */ /* 0x000fe400078e0053 */
[----:B------:R-:W-:Y:S02]  /*17f0*/  IMAD.MOV.U32 R168, RZ, RZ, R84 ;  /* 0x000000ffffa87224 */ /* 0x000fe400078e0054 */
[----:B------:R-:W-:Y:S02]  /*1800*/  IMAD.MOV.U32 R170, RZ, RZ, R86 ;  /* 0x000000ffffaa7224 */ /* 0x000fe400078e0056 */
[----:B------:R-:W-:Y:S02]  /*1810*/  IMAD.MOV.U32 R171, RZ, RZ, R87 ;  /* 0x000000ffffab7224 */ /* 0x000fe400078e0057 */
        /* <DEDUP_REMOVED lines=38> */
[----:B-1----:R-:W-:Y:S02]  /*1a80*/  IMAD.MOV.U32 R18, RZ, RZ, R134 ;  /* 0x000000ffff127224 */ /* 0x002fe400078e0086 */
[----:B----4-:R-:W-:Y:S02]  /*1a90*/  IMAD.MOV.U32 R17, RZ, RZ, R135 ;  /* 0x000000ffff117224 */ /* 0x010fe400078e0087 */
[----:B--2---:R-:W-:Y:S02]  /*1aa0*/  IMAD.MOV.U32 R16, RZ, RZ, R136 ;  /* 0x000000ffff107224 */ /* 0x004fe400078e0088 */
        /* <DEDUP_REMOVED lines=8> */
[----:B---3--:R-:W-:Y:S02]  /*1b30*/  IMAD.MOV.U32 R5, RZ, RZ, R147 ;  /* 0x000000ffff057224 */ /* 0x008fe400078e0093 */
[----:B------:R-:W-:Y:S02]  /*1b40*/  IMAD.MOV.U32 R4, RZ, RZ, R148 ;  /* 0x000000ffff047224 */ /* 0x000fe400078e0094 */
[----:B------:R-:W-:Y:S02]  /*1b50*/  IMAD.MOV.U32 R3, RZ, RZ, R149 ;  /* 0x000000ffff037224 */ /* 0x000fe400078e0095 */
[----:B------:R-:W-:Y:S02]  /*1b60*/  IMAD.MOV.U32 R2, RZ, RZ, R150 ;  /* 0x000000ffff027224 */ /* 0x000fe400078e0096 */
[----:B0-----:R-:W-:-:S06]  /*1b70*/  WARPGROUP.ARRIVE ;  /* 0x00000000000079c5 */ /* 0x001fcc0000000000 */
[----:B------:R-:W-:Y:S03]  /*1b80*/  HGMMA.64x256x16.F32.BF16 R24, gdesc[UR8], RZ, !UPT, gsb0 ;  /* 0x03e00000081879f0 */ /* 0x000fe6000c0018ff */
[----:B------:R-:W-:Y:S02]  /*1b90*/  WARPGROUP.DEPBAR.LE gsb0, 0x0 ;  /* 0x00008000000079c5 */ /* 0x000fe40000010000 */
[----:B------:R-:W-:Y:S04]  /*1ba0*/  STL.64 [R1+0x588], R150 ;  /* 0x0005889601007387 */ /* 0x000fe80000100a00 */
        /* <DEDUP_REMOVED lines=20> */
[----:B------:R0:W-:Y:S04]  /*1cf0*/  STL.64 [R1+0x4e0], R108 ;  /* 0x0004e06c01007387 */ /* 0x0001e80000100a00 */
[----:B0-----:R-:W2:Y:S04]  /*1d00*/  LDL.LU R108, [R1] ;  /* 0x00000000016c7983 */ /* 0x001ea80000300800 */
[----:B------:R-:W2:Y:S04]  /*1d10*/  LDL.LU R109, [R1+0x4] ;  /* 0x00000400016d7983 */ /* 0x000ea80000300800 */
        /* <DEDUP_REMOVED lines=19> */
[----:B------:R-:W2:Y:S01]  /*1e50*/  LDL.LU R129, [R1+0x54] ;  /* 0x0000540001817983 */ /* 0x000ea20000300800 */
[----:B------:R-:W-:Y:S01]  /*1e60*/  IMAD.MOV.U32 R130, RZ, RZ, R235 ;  /* 0x000000ffff827224 */ /* 0x000fe200078e00eb */
[----:B------:R-:W-:Y:S01]  /*1e70*/  MOV R135, R230 ;  /* 0x000000e600877202 */ /* 0x000fe20000000f00 */
[----:B------:R-:W-:Y:S01]  /*1e80*/  IMAD.MOV.U32 R131, RZ, RZ, R234 ;  /* 0x000000ffff837224 */ /* 0x000fe200078e00ea */
[----:B------:R-:W-:Y:S01]  /*1e90*/  MOV R141, R224 ;  /* 0x000000e0008d7202 */ /* 0x000fe20000000f00 */
[----:B------:R-:W-:Y:S01]  /*1ea0*/  IMAD.MOV.U32 R132, RZ, RZ, R233 ;  /* 0x000000ffff847224 */ /* 0x000fe200078e00e9 */
[----:B------:R-:W-:Y:S01]  /*1eb0*/  MOV R147, R218 ;  /* 0x000000da00937202 */ /* 0x000fe20000000f00 */
[----:B------:R-:W-:Y:S01]  /*1ec0*/  IMAD.MOV.U32 R133, RZ, RZ, R232 ;  /* 0x000000ffff857224 */ /* 0x000fe200078e00e8 */
[----:B------:R-:W-:Y:S01]  /*1ed0*/  UIADD3 UR8, UR6, 0x2, URZ ;  /* 0x0000000206087890 */ /* 0x000fe2000fffe03f */
[----:B------:R-:W-:Y:S01]  /*1ee0*/  IMAD.MOV.U32 R134, RZ, RZ, R231 ;  /* 0x000000ffff867224 */ /* 0x000fe200078e00e7 */
[----:B------:R-:W-:Y:S01]  /*1ef0*/  MOV R231, R5 ;  /* 0x0000000500e77202 */ /* 0x000fe20000000f00 */
[----:B------:R-:W-:Y:S01]  /*1f00*/  IMAD.MOV.U32 R136, RZ, RZ, R229 ;  /* 0x000000ffff887224 */ /* 0x000fe200078e00e5 */
[----:B------:R-:W-:Y:S01]  /*1f10*/  UIADD3 UR10, UR7, 0x2, URZ ;  /* 0x00000002070a7890 */ /* 0x000fe2000fffe03f */
[----:B------:R-:W-:Y:S01]  /*1f20*/  IMAD.MOV.U32 R137, RZ, RZ, R228 ;  /* 0x000000ffff897224 */ /* 0x000fe200078e00e4 */
[----:B------:R-:W-:Y:S01]  /*1f30*/  UMOV UR9, 0x40000040 ;  /* 0x4000004000097882 */ /* 0x000fe20000000000 */
[----:B------:R-:W-:Y:S01]  /*1f40*/  IMAD.MOV.U32 R138, RZ, RZ, R227 ;  /* 0x000000ffff8a7224 */ /* 0x000fe200078e00e3 */
[----:B------:R-:W-:Y:S01]  /*1f50*/  UMOV UR11, 0x40000040 ;  /* 0x40000040000b7882 */ /* 0x000fe20000000000 */
[----:B------:R-:W-:-:S02]  /*1f60*/  IMAD.MOV.U32 R139, RZ, RZ, R226 ;  /* 0x000000ffff8b7224 */ /* 0x000fc400078e00e2 */
[----:B------:R-:W-:Y:S01]  /*1f70*/  IMAD.MOV.U32 R140, RZ, RZ, R225 ;  /* 0x000000ffff8c7224 */ /* 0x000fe200078e00e1 */
[----:B------:R-:W-:Y:S01]  /*1f80*/  MOV R225, R11 ;  /* 0x0000000b00e17202 */ /* 0x000fe20000000f00 */
[----:B------:R-:W-:Y:S02]  /*1f90*/  IMAD.MOV.U32 R142, RZ, RZ, R223 ;  /* 0x000000ffff8e7224 */ /* 0x000fe400078e00df */
[----:B------:R-:W-:Y:S02]  /*1fa0*/  IMAD.MOV.U32 R143, RZ, RZ, R222 ;  /* 0x000000ffff8f7224 */ /* 0x000fe400078e00de */
[----:B------:R-:W-:Y:S02]  /*1fb0*/  IMAD.MOV.U32 R144, RZ, RZ, R221 ;  /* 0x000000ffff907224 */ /* 0x000fe400078e00dd */
[----:B------:R-:W-:Y:S02]  /*1fc0*/  IMAD.MOV.U32 R145, RZ, RZ, R220 ;  /* 0x000000ffff917224 */ /* 0x000fe400078e00dc */
[----:B------:R-:W-:Y:S01]  /*1fd0*/  IMAD.MOV.U32 R146, RZ, RZ, R219 ;  /* 0x000000ffff927224 */ /* 0x000fe200078e00db */
[----:B------:R-:W-:Y:S01]  /*1fe0*/  MOV R219, R17 ;  /* 0x0000001100db7202 */ /* 0x000fe20000000f00 */
[----:B------:R-:W-:-:S02]  /*1ff0*/  IMAD.MOV.U32 R148, RZ, RZ, R217 ;  /* 0x000000ffff947224 */ /* 0x000fc400078e00d9 */
[----:B------:R-:W-:Y:S02]  /*2000*/  IMAD.MOV.U32 R149, RZ, RZ, R216 ;  /* 0x000000ffff957224 */ /* 0x000fe400078e00d8 */
[----:B------:R-:W-:Y:S02]  /*2010*/  IMAD.MOV.U32 R150, RZ, RZ, R215 ;  /* 0x000000ffff967224 */ /* 0x000fe400078e00d7 */
[----:B------:R-:W-:Y:S02]  /*2020*/  IMAD.MOV.U32 R151, RZ, RZ, R214 ;  /* 0x000000ffff977224 */ /* 0x000fe400078e00d6 */
[----:B------:R-:W-:Y:S01]  /*2030*/  IMAD.MOV.U32 R155, RZ, RZ, R213 ;  /* 0x000000ffff9b7224 */ /* 0x000fe200078e00d5 */
[----:B------:R-:W-:Y:S01]  /*2040*/  MOV R213, R23 ;  /* 0x0000001700d57202 */ /* 0x000fe20000000f00 */
        /* <DEDUP_REMOVED lines=18> */
[----:B------:R-:W-:-:S06]  /*2170*/  IMAD.MOV.U32 R235, RZ, RZ, R0 ;  /* 0x000000ffffeb7224 */ /* 0x000fcc00078e0000 */
[----:B--2---:R-:W-:-:S06]  /*2180*/  WARPGROUP.ARRIVE ;  /* 0x00000000000079c5 */ /* 0x004fcc0000000000 */
[----:B------:R-:W-:Y:S03]  /*2190*/  HGMMA.64x256x16.F32.BF16 R108, gdesc[UR8], R108, gsb0 ;  /* 0x03e00000086c79f0 */ /* 0x000fe6000800186c */
[----:B------:R-:W-:Y:S02]  /*21a0*/  WARPGROUP.DEPBAR.LE gsb0, 0x0 ;  /* 0x00008000000079c5 */ /* 0x000fe40000010000 */
[----:B------:R-:W-:Y:S04]  /*21b0*/  STL.64 [R1], R108 ;  /* 0x0000006c01007387 */ /* 0x000fe80000100a00 */
        /* <DEDUP_REMOVED lines=63> */
[----:B0-----:R-:W2:Y:S04]  /*25b0*/  LDL.LU R155, [R1+0x590] ;  /* 0x00059000019b7983 */ /* 0x001ea80000300800 */
[----:B------:R-:W3:Y:S04]  /*25c0*/  LDL.LU.64 R150, [R1+0x588] ;  /* 0x0005880001967983 */ /* 0x000ee80000300a00 */
        /* <DEDUP_REMOVED lines=20> */
[----:B------:R-:W3:Y:S01]  /*2710*/  LDL.LU.64 R108, [R1+0x4e0] ;  /* 0x0004e000016c7983 */ /* 0x000ee20000300a00 */
[----:B------:R-:W-:Y:S01]  /*2720*/  UIADD3 UR10, UR7, 0x802, URZ ;  /* 0x00000802070a7890 */ /* 0x000fe2000fffe03f */
[----:B------:R-:W-:Y:S01]  /*2730*/  UMOV UR11, 0x40000040 ;  /* 0x40000040000b7882 */ /* 0x000fe20000000000 */
[----:B---3--:R-:W-:-:S07]  /*2740*/  WARPGROUP.ARRIVE ;  /* 0x00000000000079c5 */ /* 0x008fce0000000000 */
[----:B------:R-:W-:Y:S03]  /*2750*/  HGMMA.64x256x16.F32.BF16 R24, gdesc[UR8], R24, gsb0 ;  /* 0x03e00000081879f0 */ /* 0x000fe60008001818 */
        /* <DEDUP_REMOVED lines=65> */
[----:B0-----:R-:W3:Y:S04]  /*2b70*/  LDL.LU.64 R24, [R1] ;  /* 0x0000000001187983 */ /* 0x001ee80000300a00 */
        /* <DEDUP_REMOVED lines=63> */
[----:B------:R-:W-:-:S02]  /*2f70*/  UIADD3 UR8, UR6, 0x4, URZ ;  /* 0x0000000406087890 */ /* 0x000fc4000fffe03f */
[----:B------:R-:W-:Y:S01]  /*2f80*/  UIADD3 UR10, UR7, 0x4, URZ ;  /* 0x00000004070a7890 */ /* 0x000fe2000fffe03f */
[----:B------:R-:W-:Y:S01]  /*2f90*/  UMOV UR9, 0x40000040 ;  /* 0x4000004000097882 */ /* 0x000fe20000000000 */
[----:B------:R-:W-:Y:S01]  /*2fa0*/  UMOV UR11, 0x40000040 ;  /* 0x40000040000b7882 */ /* 0x000fe20000000000 */
[----:B---3--:R-:W-:-:S06]  /*2fb0*/  WARPGROUP.ARRIVE ;  /* 0x00000000000079c5 */ /* 0x008fcc0000000000 */
[----:B------:R-:W-:Y:S03]  /*2fc0*/  HGMMA.64x256x16.F32.BF16 R24, gdesc[UR8], R24, gsb0 ;  /* 0x03e00000081879f0 */ /* 0x000fe60008001818 */
        /* <DEDUP_REMOVED lines=41> */
[----:B------:R0:W-:Y:S01]  /*3260*/  STL.64 [R1+0x50], R44 ;  /* 0x0000502c01007387 */ /* 0x0001e20000100a00 */
[----:B------:R-:W-:Y:S01]  /*3270*/  IMAD.MOV.U32 R210, RZ, RZ, R126 ;  /* 0x000000ffffd27224 */ /* 0x000fe200078e007e */
[----:B------:R-:W-:Y:S01]  /*3280*/  MOV R173, R89 ;  /* 0x0000005900ad7202 */ /* 0x000fe20000000f00 */
[----:B------:R-:W-:Y:S01]  /*3290*/  IMAD.MOV.U32 R211, RZ, RZ, R127 ;  /* 0x000000ffffd37224 */ /* 0x000fe200078e007f */
[----:B------:R-:W3:Y:S01]  /*32a0*/  LDL.LU.64 R150, [R1+0x4d8] ;  /* 0x0004d80001967983 */ /* 0x000ee20000300a00 */
        /* <DEDUP_REMOVED lines=28> */
[----:B------:R-:W-:-:S02]  /*3470*/  IMAD.MOV.U32 R193, RZ, RZ, R109 ;  /* 0x000000ffffc17224 */ /* 0x000fc400078e006d */
[----:B------:R-:W-:Y:S01]  /*3480*/  IMAD.MOV.U32 R190, RZ, RZ, R106 ;  /* 0x000000ffffbe7224 */ /* 0x000fe200078e006a */
[----:B------:R-:W3:Y:S01]  /*3490*/  LDL.LU.64 R134, [R1+0x498] ;  /* 0x0004980001867983 */ /* 0x000ee20000300a00 */
[----:B------:R-:W-:Y:S02]  /*34a0*/  IMAD.MOV.U32 R188, RZ, RZ, R104 ;  /* 0x000000ffffbc7224 */ /* 0x000fe400078e0068 */
[----:B------:R-:W-:Y:S01]  /*34b0*/  IMAD.MOV.U32 R189, RZ, RZ, R105 ;  /* 0x000000ffffbd7224 */ /* 0x000fe200078e0069 */
[----:B------:R-:W3:Y:S01]  /*34c0*/  LDL.LU.64 R132, [R1+0x490] ;  /* 0x0004900001847983 */ /* 0x000ee20000300a00 */
[----:B------:R-:W-:Y:S02]  /*34d0*/  IMAD.MOV.U32 R186, RZ, RZ, R102 ;  /* 0x000000ffffba7224 */ /* 0x000fe400078e0066 */
        /* <DEDUP_REMOVED lines=90> */
[----:B0-----:R-:W3:Y:S04]  /*3a80*/  LDL.LU.64 R44, [R1+0x330] ;  /* 0x00033000012c7983 */ /* 0x001ee80000300a00 */
        /* <DEDUP_REMOVED lines=11> */
[----:B------:R-:W-:-:S02]  /*3b40*/  UMOV UR11, 0x40000040 ;  /* 0x40000040000b7882 */ /* 0x000fc40000000000 */
[----:B--2---:R-:W-:Y:S01]  /*3b50*/  STL [R1+0x2c0], R155 ;  /* 0x0002c09b01007387 */ /* 0x004fe20000100800 */
[----:B---3--:R-:W-:-:S06]  /*3b60*/  WARPGROUP.ARRIVE ;  /* 0x00000000000079c5 */ /* 0x008fcc0000000000 */
        /* <DEDUP_REMOVED lines=68> */
[----:B------:R-:W-:Y:S01]  /*3fb0*/  IMAD.MOV.U32 R131, RZ, RZ, R18 ;  /* 0x000000ffff837224 */ /* 0x000fe200078e0012 */
[----:B------:R-:W-:Y:S01]  /*3fc0*/  UIADD3 UR8, UR6, 0x6, URZ ;  /* 0x0000000606087890 */ /* 0x000fe2000fffe03f */
[----:B------:R-:W-:Y:S01]  /*3fd0*/  IMAD.MOV.U32 R132, RZ, RZ, R17 ;  /* 0x000000ffff847224 */ /* 0x000fe200078e0011 */
[----:B------:R-:W-:Y:S01]  /*3fe0*/  UIADD3 UR10, UR7, 0x6, URZ ;  /* 0x00000006070a7890 */ /* 0x000fe2000fffe03f */
[----:B------:R-:W-:Y:S01]  /*3ff0*/  IMAD.MOV.U32 R134, RZ, RZ, R3 ;  /* 0x000000ffff867224 */ /* 0x000fe200078e0003 */
[----:B------:R-:W-:Y:S01]  /*4000*/  UMOV UR9, 0x40000040 ;  /* 0x4000004000097882 */ /* 0x000fe20000000000 */
[----:B------:R-:W-:Y:S01]  /*4010*/  IMAD.MOV.U32 R135, RZ, RZ, R2 ;  /* 0x000000ffff877224 */ /* 0x000fe200078e0002 */
[----:B------:R-:W-:Y:S01]  /*4020*/  UMOV UR11, 0x40000040 ;  /* 0x40000040000b7882 */ /* 0x000fe20000000000 */
[----:B------:R-:W-:Y:S01]  /*4030*/  IMAD.MOV.U32 R219, RZ, RZ, R23 ;  /* 0x000000ffffdb7224 */ /* 0x000fe200078e0017 */
[----:B------:R0:W5:Y:S01]  /*4040*/  LDL.LU R19, [R1+0x2d8] ;  /* 0x0002d80001137983 */ /* 0x0001620000300800 */
[----:B------:R-:W-:-:S02]  /*4050*/  IMAD.MOV.U32 R220, RZ, RZ, R22 ;  /* 0x000000ffffdc7224 */ /* 0x000fc400078e0016 */
[----:B------:R-:W-:Y:S01]  /*4060*/  IMAD.MOV.U32 R221, RZ, RZ, R21 ;  /* 0x000000ffffdd7224 */ /* 0x000fe200078e0015 */
[----:B------:R0:W5:Y:S01]  /*4070*/  LDL.LU R18, [R1+0x2d4] ;  /* 0x0002d40001127983 */ /* 0x0001620000300800 */
[----:B------:R-:W-:Y:S02]  /*4080*/  IMAD.MOV.U32 R222, RZ, RZ, R20 ;  /* 0x000000ffffde7224 */ /* 0x000fe400078e0014 */
[----:B------:R-:W-:Y:S01]  /*4090*/  IMAD.MOV.U32 R224, RZ, RZ, R14 ;  /* 0x000000ffffe07224 */ /* 0x000fe200078e000e */
[----:B------:R0:W5:Y:S01]  /*40a0*/  LDL.LU R17, [R1+0x2d0] ;  /* 0x0002d00001117983 */ /* 0x0001620000300800 */
[----:B------:R-:W-:Y:S02]  /*40b0*/  IMAD.MOV.U32 R225, RZ, RZ, R13 ;  /* 0x000000ffffe17224 */ /* 0x000fe400078e000d */
        /* <DEDUP_REMOVED lines=78> */
[----:B-1----:R0:W5:Y:S04]  /*45a0*/  LDL.LU R155, [R1+0x2c0] ;  /* 0x0002c000019b7983 */ /* 0x0021680000300800 */
[----:B------:R-:W2:Y:S04]  /*45b0*/  LDL.LU.64 R150, [R1+0x2b8] ;  /* 0x0002b80001967983 */ /* 0x000ea80000300a00 */
        /* <DEDUP_REMOVED lines=20> */
[----:B------:R-:W2:Y:S01]  /*4700*/  LDL.LU.64 R108, [R1+0x210] ;  /* 0x00021000016c7983 */ /* 0x000ea20000300a00 */
[----:B------:R-:W-:Y:S01]  /*4710*/  UIADD3 UR10, UR7, 0x806, URZ ;  /* 0x00000806070a7890 */ /* 0x000fe2000fffe03f */
[----:B------:R-:W-:Y:S01]  /*4720*/  UMOV UR11, 0x40000040 ;  /* 0x40000040000b7882 */ /* 0x000fe20000000000 */
[----:B--2---:R-:W-:-:S07]  /*4730*/  WARPGROUP.ARRIVE ;  /* 0x00000000000079c5 */ /* 0x004fce0000000000 */
[----:B------:R-:W-:Y:S03]  /*4740*/  HGMMA.64x256x16.F32.BF16 R24, gdesc[UR8], R24, gsb0 ;  /* 0x03e00000081879f0 */ /* 0x000fe60008001818 */
[----:B------:R-:W-:Y:S02]  /*4750*/  WARPGROUP.DEPBAR.LE gsb0, 0x0 ;  /* 0x00008000000079c5 */ /* 0x000fe40000010000 */
[----:B0-----:R-:W-:Y:S05]  /*4760*/  @!P1 BRA `(.L_x_18) ;  /* 0x0000004000bc9947 */ /* 0x001fea0003800000 */
[----:B------:R-:W-:-:S04]  /*4770*/  UIADD3 UR6, UR39, 0x1, URZ ;  /* 0x0000000127067890 */ /* 0x000fc8000fffe03f */
[----:B------:R-:W-:-:S04]  /*4780*/  UISETP.NE.AND UP0, UPT, UR6, 0x2, UPT ;  /* 0x000000020600788c */ /* 0x000fc8000bf05270 */
[----:B------:R-:W-:Y:S02]  /*4790*/  USEL UR7, URZ, 0x1, UP0 ;  /* 0x000000013f077887 */ /* 0x000fe40008000000 */
[----:B------:R-:W-:Y:S02]  /*47a0*/  USEL UR6, UR6, URZ, UP0 ;  /* 0x0000003f06067287 */ /* 0x000fe40008000000 */
[----:B------:R-:W-:-:S06]  /*47b0*/  ULOP3.LUT UR7, UR38, UR7, URZ, 0x3c, !UPT ;  /* 0x0000000726077292 */ /* 0x000fcc000f8e3c3f */
[----:B------:R-:W-:Y:S01]  /*47c0*/  IMAD.U32 R0, RZ, RZ, UR7 ;  /* 0x00000007ff007e24 */ /* 0x000fe2000f8e00ff */
[----:B------:R-:W-:-:S06]  /*47d0*/  UMOV UR7, UR39 ;  /* 0x0000002700077c82 */ /* 0x000fcc0008000000 */
.L_x_25:
[----:B------:R-:W-:Y:S05]  /*47e0*/  @!P0 BRA `(.L_x_19) ;  /* 0x0000000000048947 */ /* 0x000fea0003800000 */
[----:B------:R-:W-:Y:S01]  /*47f0*/  BPT.TRAP 0x1 ;  /* 0x000000040000795c */ /* 0x000fe20000300000 */
.L_x_19:
[----:B------:R-:W0:Y:S01]  /*4800*/  S2UR UR9, SR_CgaCtaId ;  /* 0x00000000000979c3 */ /* 0x000e220000008800 */
[----:B------:R-:W-:Y:S01]  /*4810*/  UMOV UR8, 0x400 ;  /* 0x0000040000087882 */ /* 0x000fe20000000000 */
[----:B------:R-:W-:Y:S01]  /*4820*/  SHF.L.U32 R4, R0, 0x1f, RZ ;  /* 0x0000001f00047819 */ /* 0x000fe200000006ff */
[----:B0-----:R-:W-:-:S04]  /*4830*/  ULEA UR14, UR9, UR8, 0x18 ;  /* 0x00000008090e7291 */ /* 0x001fc8000f8ec03f */
[----:B------:R-:W-:-:S09]  /*4840*/  ULEA UR8, UR6, UR14, 0x3 ;  /* 0x0000000e06087291 */ /* 0x000fd2000f8e183f */
[----:B------:R0:W1:Y:S01]  /*4850*/  SYNCS.PHASECHK.TRANS64.TRYWAIT P1, [UR8], R4 ;  /* 0x00000004ff0075a7 */ /* 0x0000620008020148 */
[----:B------:R-:W-:Y:S05]  /*4860*/  @!P0 BRA `(.L_x_20) ;  /* 0x0000000000048947 */ /* 0x000fea0003800000 */
[----:B------:R-:W-:Y:S01]  /*4870*/  BPT.TRAP 0x1 ;  /* 0x000000040000795c */ /* 0x000fe20000300000 */
.L_x_20:
[----:B-1----:R-:W-:Y:S05]  /*4880*/  @P1 BRA `(.L_x_21) ;  /* 0x0000000000081947 */ /* 0x002fea0003800000 */
[----:B------:R-:W1:Y:S02]  /*4890*/  SYNCS.PHASECHK.TRANS64.TRYWAIT P1, [UR8], R4 ;  /* 0x00000004ff0075a7 */ /* 0x000e640008020148 */
[----:B-1----:R-:W-:Y:S05]  /*48a0*/  @!P1 BRA `(.L_x_22) ;  /* 0x0000016800149947 */ /* 0x002fea0003800000 */
.L_x_21:
        /* <DEDUP_REMOVED lines=64> */
[----:B--2---:R-:W2:Y:S04]  /*4cb0*/  LDL.LU.64 R24, [R1] ;  /* 0x0000000001187983 */ /* 0x004ea80000300a00 */
        /* <DEDUP_REMOVED lines=63> */
[----:B------:R-:W-:-:S02]  /*50b0*/  ULEA UR12, UR6, UR4, 0xa ;  /* 0x00000004060c7291 */ /* 0x000fc4000f8e503f */
[----:B------:R-:W-:Y:S01]  /*50c0*/  ULEA UR13, UR6, UR5, 0xc ;  /* 0x00000005060d7291 */ /* 0x000fe2000f8e603f */
[----:B-----5:R-:W-:Y:S01]  /*50d0*/  STL [R1+0x2dc], R19 ;  /* 0x0002dc1301007387 */ /* 0x020fe20000100800 */
[----:B------:R-:W-:Y:S01]  /*50e0*/  UMOV UR9, 0x40000040 ;  /* 0x4000004000097882 */ /* 0x000fe20000000000 */
[----:B------:R-:W-:Y:S02]  /*50f0*/  UMOV UR11, 0x40000040 ;  /* 0x40000040000b7882 */ /* 0x000fe40000000000 */
[----:B------:R-:W-:Y:S01]  /*5100*/  UMOV UR8, UR12 ;  /* 0x0000000c00087c82 */ /* 0x000fe20008000000 */
[----:B------:R-:W-:Y:S01]  /*5110*/  STL [R1+0x2d8], R18 ;  /* 0x0002d81201007387 */ /* 0x000fe20000100800 */
[----:B------:R-:W-:-:S03]  /*5120*/  UMOV UR10, UR13 ;  /* 0x0000000d000a7c82 */ /* 0x000fc60008000000 */
[----:B------:R-:W-:Y:S04]  /*5130*/  STL [R1+0x2d4], R17 ;  /* 0x0002d41101007387 */ /* 0x000fe80000100800 */
[----:B------:R-:W-:Y:S04]  /*5140*/  STL [R1+0x2d0], R16 ;  /* 0x0002d01001007387 */ /* 0x000fe80000100800 */
[----:B------:R-:W-:Y:S04]  /*5150*/  STL [R1+0x2cc], R3 ;  /* 0x0002cc0301007387 */ /* 0x000fe80000100800 */
[----:B------:R3:W-:Y:S04]  /*5160*/  STL [R1+0x2c8], R2 ;  /* 0x0002c80201007387 */ /* 0x0007e80000100800 */
[----:B------:R4:W-:Y:S01]  /*5170*/  STL [R1+0x2c4], R0 ;  /* 0x0002c40001007387 */ /* 0x0009e20000100800 */
[----:B--2---:R-:W-:-:S06]  /*5180*/  WARPGROUP.ARRIVE ;  /* 0x00000000000079c5 */ /* 0x004fcc0000000000 */
[----:B------:R-:W-:Y:S03]  /*5190*/  HGMMA.64x256x16.F32.BF16 R24, gdesc[UR8], R24, gsb0 ;  /* 0x03e00000081879f0 */ /* 0x000fe60008001818 */
[----:B------:R-:W-:Y:S02]  /*51a0*/  WARPGROUP.DEPBAR.LE gsb0, 0x0 ;  /* 0x00008000000079c5 */ /* 0x000fe40000010000 */
[----:B------:R-:W-:Y:S01]  /*51b0*/  STL.64 [R1], R24 ;  /* 0x0000001801007387 */ /* 0x000fe20000100a00 */
[----:B---3--:R-:W-:Y:S01]  /*51c0*/  IMAD.MOV.U32 R2, RZ, RZ, R150 ;  /* 0x000000ffff027224 */ /* 0x008fe200078e0096 */
[----:B------:R-:W-:Y:S01]  /*51d0*/  MOV R6, R146 ;  /* 0x0000009200067202 */ /* 0x000fe20000000f00 */
[----:B----4-:R-:W-:Y:S01]  /*51e0*/  IMAD.MOV.U32 R0, RZ, RZ, R151 ;  /* 0x000000ffff007224 */ /* 0x010fe200078e0097 */
[----:B------:R-:W-:Y:S01]  /*51f0*/  STL.64 [R1+0x8], R26 ;  /* 0x0000081a01007387 */ /* 0x000fe20000100a00 */
[----:B01----:R-:W-:Y:S01]  /*5200*/  IMAD.MOV.U32 R4, RZ, RZ, R148 ;  /* 0x000000ffff047224 */ /* 0x003fe200078e0094 */
        /* <DEDUP_REMOVED lines=38> */
[----:B------:R-:W2:Y:S01]  /*5470*/  LDL.LU.64 R150, [R1+0x790] ;  /* 0x0007900001967983 */ /* 0x000ea20000300a00 */
        /* <DEDUP_REMOVED lines=24> */
[----:B------:R-:W-:-:S02]  /*5600*/  IMAD.MOV.U32 R195, RZ, RZ, R111 ;  /* 0x000000ffffc37224 */ /* 0x000fc400078e006f */
[----:B------:R-:W-:Y:S01]  /*5610*/  IMAD.MOV.U32 R192, RZ, RZ, R108 ;  /* 0x000000ffffc07224 */ /* 0x000fe200078e006c */
[----:B------:R-:W2:Y:S01]  /*5620*/  LDL.LU.64 R136, [R1+0x758] ;  /* 0x0007580001887983 */ /* 0x000ea20000300a00 */
[----:B------:R-:W-:Y:S02]  /*5630*/  IMAD.MOV.U32 R193, RZ, RZ, R109 ;  /* 0x000000ffffc17224 */ /* 0x000fe400078e006d */
[----:B------:R-:W-:Y:S01]  /*5640*/  IMAD.MOV.U32 R190, RZ, RZ, R106 ;  /* 0x000000ffffbe7224 */ /* 0x000fe200078e006a */
[----:B------:R-:W2:Y:S01]  /*5650*/  LDL.LU.64 R134, [R1+0x750] ;  /* 0x0007500001867983 */ /* 0x000ea20000300a00 */
[----:B------:R-:W-:Y:S02]  /*5660*/  IMAD.MOV.U32 R191, RZ, RZ, R107 ;  /* 0x000000ffffbf7224 */ /* 0x000fe400078e006b */
        /* <DEDUP_REMOVED lines=74> */
[----:B------:R-:W-:-:S03]  /*5b10*/  IMAD.MOV.U32 R234, RZ, RZ, R47 ;  /* 0x000000ffffea7224 */ /* 0x000fc600078e002f */
        /* <DEDUP_REMOVED lines=19> */
[----:B0-----:R-:W2:Y:S04]  /*5c50*/  LDL.LU.64 R44, [R1+0x5e8] ;  /* 0x0005e800012c7983 */ /* 0x001ea80000300a00 */
        /* <DEDUP_REMOVED lines=11> */
[----:B------:R-:W-:-:S02]  /*5d10*/  UMOV UR11, 0x40000040 ;  /* 0x40000040000b7882 */ /* 0x000fc40000000000 */
[----:B------:R-:W-:Y:S01]  /*5d20*/  STL [R1+0x590], R155 ;  /* 0x0005909b01007387 */ /* 0x000fe20000100800 */
[----:B--2---:R-:W-:-:S06]  /*5d30*/  WARPGROUP.ARRIVE ;  /* 0x00000000000079c5 */ /* 0x004fcc0000000000 */
        /* <DEDUP_REMOVED lines=58> */
[----:B------:R-:W-:Y:S01]  /*60e0*/  IMAD.MOV.U32 R139, RZ, RZ, R226 ;  /* 0x000000ffff8b7224 */ /* 0x000fe200078e00e2 */
[----:B------:R-:W-:Y:S01]  /*60f0*/  MOV R226, R10 ;  /* 0x0000000a00e27202 */ /* 0x000fe20000000f00 */
[----:B------:R-:W-:Y:S02]  /*6100*/  IMAD.MOV.U32 R140, RZ, RZ, R225 ;  /* 0x000000ffff8c7224 */ /* 0x000fe400078e00e1 */
[----:B------:R-:W-:Y:S02]  /*6110*/  IMAD.MOV.U32 R141, RZ, RZ, R224 ;  /* 0x000000ffff8d7224 */ /* 0x000fe400078e00e0 */
[----:B------:R-:W-:-:S02]  /*6120*/  IMAD.MOV.U32 R143, RZ, RZ, R222 ;  /* 0x000000ffff8f7224 */ /* 0x000fc400078e00de */
[----:B------:R-:W-:Y:S02]  /*6130*/  IMAD.MOV.U32 R144, RZ, RZ, R221 ;  /* 0x000000ffff907224 */ /* 0x000fe400078e00dd */
[----:B------:R-:W-:Y:S01]  /*6140*/  IMAD.MOV.U32 R145, RZ, RZ, R220 ;  /* 0x000000ffff917224 */ /* 0x000fe200078e00dc */
[----:B------:R-:W-:Y:S01]  /*6150*/  MOV R220, R16 ;  /* 0x0000001000dc7202 */ /* 0x000fe20000000f00 */
[----:B------:R-:W-:Y:S02]  /*6160*/  IMAD.MOV.U32 R146, RZ, RZ, R219 ;  /* 0x000000ffff927224 */ /* 0x000fe400078e00db */
[----:B------:R-:W-:Y:S02]  /*6170*/  IMAD.MOV.U32 R147, RZ, RZ, R218 ;  /* 0x000000ffff937224 */ /* 0x000fe400078e00da */
[----:B------:R-:W-:Y:S02]  /*6180*/  IMAD.MOV.U32 R149, RZ, RZ, R216 ;  /* 0x000000ffff957224 */ /* 0x000fe400078e00d8 */
[----:B------:R-:W-:-:S02]  /*6190*/  IMAD.MOV.U32 R150, RZ, RZ, R215 ;  /* 0x000000ffff967224 */ /* 0x000fc400078e00d7 */
[----:B------:R-:W-:Y:S01]  /*61a0*/  IMAD.MOV.U32 R151, RZ, RZ, R214 ;  /* 0x000000ffff977224 */ /* 0x000fe200078e00d6 */
[----:B------:R-:W-:Y:S01]  /*61b0*/  MOV R214, R22 ;  /* 0x0000001600d67202 */ /* 0x000fe20000000f00 */
        /* <DEDUP_REMOVED lines=19> */
[----:B------:R-:W-:Y:S01]  /*62f0*/  IMAD.MOV.U32 R235, RZ, RZ, R0 ;  /* 0x000000ffffeb7224 */ /* 0x000fe200078e0000 */
[----:B------:R-:W-:Y:S02]  /*6300*/  UIADD3 UR8, UR12, 0x2, URZ ;  /* 0x000000020c087890 */ /* 0x000fe4000fffe03f */
[----:B------:R-:W-:Y:S01]  /*6310*/  UIADD3 UR10, UR13, 0x2, URZ ;  /* 0x000000020d0a7890 */ /* 0x000fe2000fffe03f */
[----:B------:R-:W-:Y:S01]  /*6320*/  UMOV UR9, 0x40000040 ;  /* 0x4000004000097882 */ /* 0x000fe20000000000 */
[----:B------:R-:W-:Y:S01]  /*6330*/  UMOV UR11, 0x40000040 ;  /* 0x40000040000b7882 */ /* 0x000fe20000000000 */
        /* <DEDUP_REMOVED lines=236> */
[----:B------:R-:W-:Y:S01]  /*7200*/  STL.64 [R1+0x30], R36 ;  /* 0x0000302401007387 */ /* 0x000fe20000100a00 */
[----:B------:R-:W-:-:S03]  /*7210*/  MOV R5, R150 ;  /* 0x0000009600057202 */ /* 0x000fc60000000f00 */
[----:B------:R-:W-:Y:S01]  /*7220*/  STL.64 [R1+0x38], R38 ;  /* 0x0000382601007387 */ /* 0x000fe20000100a00 */
[----:B------:R-:W-:-:S03]  /*7230*/  IMAD.MOV.U32 R4, RZ, RZ, R151 ;  /* 0x000000ffff047224 */ /* 0x000fc600078e0097 */
[----:B------:R-:W-:Y:S01]  /*7240*/  STL.64 [R1+0x40], R40 ;  /* 0x0000402801007387 */ /* 0x000fe20000100a00 */
[----:B------:R-:W-:-:S03]  /*7250*/  IMAD.MOV.U32 R7, RZ, RZ, R148 ;  /* 0x000000ffff077224 */ /* 0x000fc600078e0094 */
[----:B------:R-:W-:Y:S01]  /*7260*/  STL.64 [R1+0x48], R42 ;  /* 0x0000482a01007387 */ /* 0x000fe20000100a00 */
[----:B------:R-:W-:-:S03]  /*7270*/  IMAD.MOV.U32 R6, RZ, RZ, R149 ;  /* 0x000000ffff067224 */ /* 0x000fc600078e0095 */
[----:B------:R0:W-:Y:S01]  /*7280*/  STL.64 [R1+0x50], R44 ;  /* 0x0000502c01007387 */ /* 0x0001e20000100a00 */
[----:B------:R-:W-:Y:S01]  /*7290*/  IMAD.MOV.U32 R9, RZ, RZ, R146 ;  /* 0x000000ffff097224 */ /* 0x000fe200078e0092 */
[----:B------:R-:W-:Y:S01]  /*72a0*/  MOV R11, R144 ;  /* 0x00000090000b7202 */ /* 0x000fe20000000f00 */
[----:B------:R-:W-:Y:S01]  /*72b0*/  IMAD.MOV.U32 R8, RZ, RZ, R147 ;  /* 0x000000ffff087224 */ /* 0x000fe200078e0093 */
[----:B------:R-:W3:Y:S01]  /*72c0*/  LDL.LU.64 R150, [R1+0x4d8] ;  /* 0x0004d80001967983 */ /* 0x000ee20000300a00 */
[----:B------:R-:W-:-:S03]  /*72d0*/  IMAD.MOV.U32 R10, RZ, RZ, R145 ;  /* 0x000000ffff0a7224 */ /* 0x000fc600078e0091 */
[----:B------:R-:W3:Y:S01]  /*72e0*/  LDL.LU.64 R148, [R1+0x4d0] ;  /* 0x0004d00001947983 */ /* 0x000ee20000300a00 */
[----:B------:R-:W-:Y:S02]  /*72f0*/  IMAD.MOV.U32 R13, RZ, RZ, R142 ;  /* 0x000000ffff0d7224 */ /* 0x000fe400078e008e */
[----:B------:R-:W-:Y:S01]  /*7300*/  IMAD.MOV.U32 R12, RZ, RZ, R143 ;  /* 0x000000ffff0c7224 */ /* 0x000fe200078e008f */
[----:B------:R-:W3:Y:S01]  /*7310*/  LDL.LU.64 R146, [R1+0x4c8] ;  /* 0x0004c80001927983 */ /* 0x000ee20000300a00 */
        /* <DEDUP_REMOVED lines=353> */
[----:B------:R-:W-:Y:S01]  /*8930*/  BPT.TRAP 0x1 ;  /* 0x000000040000795c */ /* 0x000fe20000300000 */
.L_x_23:
[----:B------:R-:W-:Y:S01]  /*8940*/  ULEA UR8, UR7, UR14, 0x3 ;  /* 0x0000000e07087291 */ /* 0x000fe2000f8e183f */
[----:B-----5:R-:W-:-:S03]  /*8950*/  ISETP.GT.U32.AND P1, PT, R17, 0x1, PT ;  /* 0x000000011100780c */ /* 0x020fc60003f24070 */
[----:B------:R-:W-:-:S04]  /*8960*/  UIADD3 UR8, UR8, 0x10, URZ ;  /* 0x0000001008087890 */ /* 0x000fc8000fffe03f */
[----:B------:R-:W-:-:S09]  /*8970*/  UPRMT UR8, URZ, 0x654, UR8 ;  /* 0x000006543f087896 */ /* 0x000fd20008000008 */
[----:B------:R-:W-:Y:S01]  /*8980*/  SYNCS.ARRIVE.TRANS64.RED.A1T0 RZ, [UR8], RZ ;  /* 0x000000ffffff79a7 */ /* 0x000fe20008100408 */
[----:B------:R-:W-:Y:S05]  /*8990*/  @P1 BRA `(.L_x_24) ;  /* 0x0000000000041947 */ /* 0x000fea0003800000 */
[----:B------:R-:W-:Y:S01]  /*89a0*/  BPT.TRAP 0x1 ;  /* 0x000000040000795c */ /* 0x000fe20000300000 */
.L_x_24:
[----:B------:R-:W-:Y:S01]  /*89b0*/  UIADD3 UR6, UR6, 0x1, URZ ;  /* 0x0000000106067890 */ /* 0x000fe2000fffe03f */
[C---:B------:R-:W-:Y:S01]  /*89c0*/  ISETP.GT.AND P1, PT, R3.reuse, 0x1, PT ;  /* 0x000000010300780c */ /* 0x040fe20003f24270 */
[----:B------:R-:W-:Y:S01]  /*89d0*/  UIADD3 UR7, UR7, 0x1, URZ ;  /* 0x0000000107077890 */ /* 0x000fe2000fffe03f */
[----:B------:R-:W-:Y:S01]  /*89e0*/  VIADD R3, R3, 0xffffffff ;  /* 0xffffffff03037836 */ /* 0x000fe20000000000 */
[----:B------:R-:W-:Y:S02]  /*89f0*/  UISETP.NE.AND UP0, UPT, UR6, 0x2, UPT ;  /* 0x000000020600788c */ /* 0x000fe4000bf05270 */
[----:B------:R-:W-:Y:S02]  /*8a00*/  UISETP.NE.AND UP1, UPT, UR7, 0x2, UPT ;  /* 0x000000020700788c */ /* 0x000fe4000bf25270 */
[----:B------:R-:W-:Y:S02]  /*8a10*/  USEL UR8, URZ, 0x1, UP0 ;  /* 0x000000013f087887 */ /* 0x000fe40008000000 */
[----:B------:R-:W-:-:S02]  /*8a20*/  USEL UR6, UR6, URZ, UP0 ;  /* 0x0000003f06067287 */ /* 0x000fc40008000000 */
[----:B------:R-:W-:Y:S02]  /*8a30*/  USEL UR7, UR7, URZ, UP1 ;  /* 0x0000003f07077287 */ /* 0x000fe40008800000 */
[----:B------:R-:W-:Y:S01]  /*8a40*/  LOP3.LUT R0, R0, UR8, RZ, 0x3c, !PT ;  /* 0x0000000800007c12 */ /* 0x000fe2000f8e3cff */
[----:B------:R-:W-:Y:S09]  /*8a50*/  @P1 BRA `(.L_x_25) ;  /* 0xffffffbc00601947 */ /* 0x000ff2000383ffff */
.L_x_18:
[----:B------:R-:W0:Y:S02]  /*8a60*/  LDC R0, c[0x0][0x28c] ;  /* 0x0000a300ff007b82 */ /* 0x000e240000000800 */
[----:B0-----:R-:W-:-:S13]  /*8a70*/  ISETP.GE.AND P1, PT, R0, 0x1, PT ;  /* 0x000000010000780c */ /* 0x001fda0003f26270 */
[----:B------:R-:W-:Y:S05]  /*8a80*/  @!P1 BRA `(.L_x_26) ;  /* 0x0000000000409947 */ /* 0x000fea0003800000 */
[----:B------:R-:W-:Y:S05]  /*8a90*/  @!P0 BRA `(.L_x_27) ;  /* 0x0000000000048947 */ /* 0x000fea0003800000 */
[----:B------:R-:W-:Y:S01]  /*8aa0*/  BPT.TRAP 0x1 ;  /* 0x000000040000795c */ /* 0x000fe20000300000 */
.L_x_27:
[----:B------:R-:W0:Y:S01]  /*8ab0*/  S2UR UR6, SR_CgaCtaId ;  /* 0x00000000000679c3 */ /* 0x000e220000008800 */
[----:B------:R-:W-:Y:S01]  /*8ac0*/  UISETP.LT.AND UP0, UPT, UR40, 0x1, UPT ;  /* 0x000000012800788c */ /* 0x000fe2000bf01270 */
[----:B-----5:R-:W-:Y:S01]  /*8ad0*/  ISETP.GT.U32.AND P0, PT, R17, 0x1, PT ;  /* 0x000000011100780c */ /* 0x020fe20003f04070 */
[----:B------:R-:W-:Y:S02]  /*8ae0*/  UMOV UR5, 0x400 ;  /* 0x0000040000057882 */ /* 0x000fe40000000000 */
[----:B------:R-:W-:-:S04]  /*8af0*/  USEL UR4, UR40, 0x1, UP0 ;  /* 0x0000000128047887 */ /* 0x000fc80008000000 */
[----:B------:R-:W-:-:S04]  /*8b00*/  UIADD3 UR4, UR39, UR40, -UR4 ;  /* 0x0000002827047290 */ /* 0x000fc8000fffe804 */
[----:B------:R-:W-:-:S04]  /*8b10*/  USHF.L.U32 UR4, UR4, 0x3, URZ ;  /* 0x0000000304047899 */ /* 0x000fc8000800063f */
[----:B------:R-:W-:Y:S02]  /*8b20*/  ULOP3.LUT UR4, UR4, 0x8, URZ, 0xc0, !UPT ;  /* 0x0000000804047892 */ /* 0x000fe4000f8ec03f */
[----:B0-----:R-:W-:-:S04]  /*8b30*/  ULEA UR5, UR6, UR5, 0x18 ;  /* 0x0000000506057291 */ /* 0x001fc8000f8ec03f */
[----:B------:R-:W-:-:S04]  /*8b40*/  UIADD3 UR4, UR5, 0x10, UR4 ;  /* 0x0000001005047890 */ /* 0x000fc8000fffe004 */
[----:B------:R-:W-:-:S09]  /*8b50*/  UPRMT UR4, URZ, 0x654, UR4 ;  /* 0x000006543f047896 */ /* 0x000fd20008000004 */
[----:B------:R-:W-:Y:S01]  /*8b60*/  SYNCS.ARRIVE.TRANS64.RED.A1T0 RZ, [UR4], RZ ;  /* 0x000000ffffff79a7 */ /* 0x000fe20008100404 */
[----:B------:R-:W-:Y:S05]  /*8b70*/  @P0 BRA `(.L_x_26) ;  /* 0x0000000000040947 */ /* 0x000fea0003800000 */
[----:B------:R-:W-:Y:S01]  /*8b80*/  BPT.TRAP 0x1 ;  /* 0x000000040000795c */ /* 0x000fe20000300000 */
.L_x_26:
[----:B------:R-:W0:Y:S01]  /*8b90*/  S2R R7, SR_TID.X ;  /* 0x0000000000077919 */ /* 0x000e220000002100 */
[----:B------:R-:W1:Y:S01]  /*8ba0*/  LDC R6, c[0x0][0x288] ;  /* 0x0000a200ff067b82 */ /* 0x000e620000000800 */
[----:B-----5:R-:W-:Y:S01]  /*8bb0*/  IMAD.SHL.U32 R8, R19, 0x200, RZ ;  /* 0x0000020013087824 */ /* 0x020fe200078e00ff */
[----:B------:R-:W-:Y:S01]  /*8bc0*/  ULDC UR4, c[0x0][0x284] ;  /* 0x0000a10000047ab9 */ /* 0x000fe20000000800 */
[----:B------:R-:W2:Y:S01]  /*8bd0*/  S2R R0, SR_TID.X ;  /* 0x0000000000007919 */ /* 0x000ea20000002100 */
[----:B------:R-:W-:Y:S01]  /*8be0*/  SHF.R.S32.HI R14, RZ, 0x1f, R155 ;  /* 0x0000001fff0e7819 */ /* 0x000fe2000001149b */
[----:B------:R-:W-:Y:S01]  /*8bf0*/  ULDC.64 UR6, c[0x0][0x5d0] ;  /* 0x0001740000067ab9 */ /* 0x000fe20000000a00 */
[----:B------:R-:W-:Y:S01]  /*8c00*/  UIADD3 UR39, UR40, UR39, URZ ;  /* 0x0000002728277290 */ /* 0x000fe2000fffe03f */
[----:B------:R-:W-:-:S03]  /*8c10*/  IMAD.WIDE R20, R18, 0x80, RZ ;  /* 0x0000008012147825 */ /* 0x000fc600078e02ff */
[----:B------:R-:W-:-:S04]  /*8c20*/  UISETP.GT.U32.AND UP1, UPT, UR39, 0x1, UPT ;  /* 0x000000012700788c */ /* 0x000fc8000bf24070 */
[----:B------:R-:W-:-:S04]  /*8c30*/  UISETP.LT.U32.AND UP1, UPT, UR40, 0x2, UP1 ;  /* 0x000000022800788c */ /* 0x000fc80008f21070 */
[----:B------:R-:W-:Y:S01]  /*8c40*/  USEL UR5, URZ, 0x1, !UP1 ;  /* 0x000000013f057887 */ /* 0x000fe2000c800000 */
[----:B-1----:R-:W-:Y:S02]  /*8c50*/  ISETP.GE.AND P0, PT, R8, R6, PT ;  /* 0x000000060800720c */ /* 0x002fe40003f06270 */
[----:B0-----:R-:W-:Y:S01]  /*8c60*/  SHF.R.U32.HI R4, RZ, 0x2, R7 ;  /* 0x00000002ff047819 */ /* 0x001fe20000011607 */
[C---:B------:R-:W-:Y:S01]  /*8c70*/  IMAD.SHL.U32 R9, R7.reuse, 0x2, RZ ;  /* 0x0000000207097824 */ /* 0x040fe200078e00ff */
[----:B------:R-:W-:Y:S02]  /*8c80*/  LOP3.LUT R5, R7, 0x60, RZ, 0xc0, !PT ;  /* 0x0000006007057812 */ /* 0x000fe400078ec0ff */
[----:B--2---:R-:W-:Y:S02]  /*8c90*/  SHF.R.U32.HI R0, RZ, 0x7, R0 ;  /* 0x00000007ff007819 */ /* 0x004fe40000011600 */
[----:B------:R-:W-:Y:S02]  /*8ca0*/  LOP3.LUT R4, R4, 0x7, RZ, 0xc0, !PT ;  /* 0x0000000704047812 */ /* 0x000fe400078ec0ff */
[----:B------:R-:W-:-:S02]  /*8cb0*/  SHF.R.U32.HI R5, RZ, 0x1, R5 ;  /* 0x00000001ff057819 */ /* 0x000fc40000011605 */
[----:B------:R-:W-:Y:S02]  /*8cc0*/  LOP3.LUT R0, R0, 0x1, RZ, 0xc0, !PT ;  /* 0x0000000100007812 */ /* 0x000fe400078ec0ff */
[----:B------:R-:W-:Y:S02]  /*8cd0*/  IADD3 R3, RZ, -R5, -R4 ;  /* 0x80000005ff037210 */ /* 0x000fe40007ffe804 */
[----:B------:R-:W-:-:S03]  /*8ce0*/  SHF.L.U32 R154, R0, 0x6, RZ ;  /* 0x00000006009a7819 */ /* 0x000fc600000006ff */
[----:B------:R-:W-:Y:S01]  /*8cf0*/  IMAD R3, R0, -0x40, R3 ;  /* 0xffffffc000037824 */ /* 0x000fe200078e0203 */
[----:B------:R-:W-:Y:S01]  /*8d00*/  LOP3.LUT R154, R154, 0x40, R4, 0xe2, !PT ;  /* 0x000000409a9a7812 */ /* 0x000fe200078ee204 */
[----:B------:R-:W-:Y:S02]  /*8d10*/  IMAD.SHL.U32 R0, R18, 0x80, RZ ;  /* 0x0000008012007824 */ /* 0x000fe400078e00ff */
[----:B------:R-:W-:Y:S01]  /*8d20*/  IMAD R4, R14, UR6, RZ ;  /* 0x000000060e047c24 */ /* 0x000fe2000f8e02ff */
[----:B------:R-:W-:Y:S02]  /*8d30*/  LOP3.LUT R154, R20, R154, R5, 0xfe, !PT ;  /* 0x0000009a149a7212 */ /* 0x000fe400078efe05 */
[C---:B------:R-:W-:Y:S01]  /*8d40*/  ISETP.GE.OR P0, PT, R0.reuse, UR4, P0 ;  /* 0x0000000400007c0c */ /* 0x040fe20008706670 */
[----:B------:R-:W-:Y:S01]  /*8d50*/  IMAD R4, R155, UR7, R4 ;  /* 0x000000079b047c24 */ /* 0x000fe2000f8e0204 */
[----:B------:R-:W-:Y:S01]  /*8d60*/  IADD3 R0, -R0, UR4, R3 ;  /* 0x0000000400007c10 */ /* 0x000fe2000fffe103 */
[----:B------:R-:W-:Y:S01]  /*8d70*/  USHF.R.U32.HI UR4, URZ, 0x1, UR39 ;  /* 0x000000013f047899 */ /* 0x000fe20008011627 */
[----:B------:R-:W-:Y:S01]  /*8d80*/  LOP3.LUT R3, R7, 0x3, RZ, 0xc0, !PT ;  /* 0x0000000307037812 */ /* 0x000fe200078ec0ff */
[----:B------:R-:W-:-:S02]  /*8d90*/  ULOP3.LUT UR39, UR39, 0x1, URZ, 0xc0, !UPT ;  /* 0x0000000127277892 */ /* 0x000fc4000f8ec03f */
[----:B------:R-:W-:Y:S02]  /*8da0*/  ULOP3.LUT UR4, UR4, 0x1, URZ, 0xc0, !UPT ;  /* 0x0000000104047892 */ /* 0x000fe4000f8ec03f */
[----:B------:R-:W-:Y:S02]  /*8db0*/  IMAD R3, R3, -0x2, R6 ;  /* 0xfffffffe03037824 */ /* 0x000fe400078e0206 */
[----:B------:R-:W-:Y:S02]  /*8dc0*/  UISETP.NE.U32.AND UP0, UPT, UR4, 0x1, UPT ;  /* 0x000000010400788c */ /* 0x000fe4000bf05070 */
[----:B------:R-:W-:Y:S01]  /*8dd0*/  IMAD.IADD R3, R3, 0x1, -R8 ;  /* 0x0000000103037824 */ /* 0x000fe200078e0a08 */
[----:B------:R-:W-:Y:S01]  /*8de0*/  LOP3.LUT R8, R8, 0x6, R9, 0xf8, !PT ;  /* 0x0000000608087812 */ /* 0x000fe200078ef809 */
[----:B------:R-:W-:-:S03]  /*8df0*/  UISETP.GT.U32.AND UP0, UPT, UR40, 0x1, !UP0 ;  /* 0x000000012800788c */ /* 0x000fc6000c704070 */
[--C-:B------:R-:W-:Y:S01]  /*8e00*/  SHF.R.S32.HI R9, RZ, 0x1f, R8.reuse ;  /* 0x0000001fff097819 */ /* 0x100fe20000011408 */
[----:B------:R-:W-:Y:S02]  /*8e10*/  USEL UR4, URZ, 0x1, !UP0 ;  /* 0x000000013f047887 */ /* 0x000fe4000c000000 */
[----:B------:R-:W-:Y:S02]  /*8e20*/  IMAD.WIDE.U32 R10, R155, UR6, R8 ;  /* 0x000000069b0a7c25 */ /* 0x000fe4000f8e0008 */
[----:B------:R-:W-:Y:S02]  /*8e30*/  ULOP3.LUT UR38, UR4, UR38, UR5, 0x96, !UPT ;  /* 0x0000002604267292 */ /* 0x000fe4000f8e9605 */
[----:B------:R-:W-:Y:S01]  /*8e40*/  IMAD.IADD R11, R11, 0x1, R4 ;  /* 0x000000010b0b7824 */ /* 0x000fe200078e0204 */
[----:B------:R-:W-:-:S05]  /*8e50*/  MOV R4, 0xffffffff ;  /* 0xffffffff00047802 */ /* 0x000fca0000000f00 */
[----:B------:R0:W-:Y:S01]  /*8e60*/  STL [R1+0x208], R4 ;  /* 0x0002080401007387 */ /* 0x0001e20000100800 */
[----:B------:R-:W-:Y:S05]  /*8e70*/  @P0 BRA `(.L_x_28) ;  /* 0x00000104003c0947 */ /* 0x000fea0003800000 */
[----:B------:R-:W1:Y:S01]  /*8e80*/  LDC.64 R6, c[0x0][0x5c8] ;  /* 0x00017200ff067b82 */ /* 0x000e620000000a00 */
[----:B------:R-:W-:Y:S01]  /*8e90*/  FSETP.NEU.AND P1, PT, R16, RZ, PT ;  /* 0x000000ff1000720b */ /* 0x000fe20003f2d000 */
[----:B------:R-:W-:Y:S01]  /*8ea0*/  BSSY B0, `(.L_x_28) ;  /* 0x000104c000007945 */ /* 0x000fe20003800000 */
[----:B------:R-:W-:-:S04]  /*8eb0*/  ISETP.GT.AND P0, PT, R3, RZ, PT ;  /* 0x000000ff0300720c */ /* 0x000fc80003f04270 */
[----:B------:R-:W-:Y:S01]  /*8ec0*/  ISETP.GT.AND P2, PT, R0, RZ, P0 ;  /* 0x000000ff0000720c */ /* 0x000fe20000744270 */
[-C--:B-1----:R-:W-:Y:S02]  /*8ed0*/  IMAD R5, R21, R6.reuse, RZ ;  /* 0x0000000615057224 */ /* 0x082fe400078e02ff */
[----:B------:R-:W-:-:S04]  /*8ee0*/  IMAD.WIDE.U32 R10, R154, R6, R10 ;  /* 0x000000069a0a7225 */ /* 0x000fc800078e000a */
[----:B------:R-:W-:-:S04]  /*8ef0*/  IMAD R5, R154, R7, R5 ;  /* 0x000000079a057224 */ /* 0x000fc800078e0205 */
[----:B------:R-:W-:Y:S01]  /*8f00*/  IMAD.IADD R5, R11, 0x1, R5 ;  /* 0x000000010b057824 */ /* 0x000fe200078e0205 */
[----:B------:R-:W-:Y:S06]  /*8f10*/  @!P1 BRA `(.L_x_29) ;  /* 0x000000b000949947 */ /* 0x000fec0003800000 */
[----:B------:R-:W1:Y:S01]  /*8f20*/  LDC.64 R18, c[0x0][0x5b8] ;  /* 0x00016e00ff127b82 */ /* 0x000e620000000a00 */
[----:B------:R-:W-:Y:S01]  /*8f30*/  ULDC.64 UR4, c[0x0][0x5c0] ;  /* 0x0001700000047ab9 */ /* 0x000fe20000000a00 */
[----:B------:R-:W2:Y:S01]  /*8f40*/  LDL.LU R158, [R1] ;  /* 0x00000000019e7983 */ /* 0x000ea20000300800 */
[----:B0-----:R-:W-:-:S04]  /*8f50*/  LEA R4, P1, R10, UR4, 0x1 ;  /* 0x000000040a047c11 */ /* 0x001fc8000f8208ff */
[----:B------:R-:W-:Y:S01]  /*8f60*/  LEA.HI.X R5, R10, UR5, R5, 0x1, P1 ;  /* 0x000000050a057c11 */ /* 0x000fe200088f0c05 */
[----:B------:R-:W0:Y:S01]  /*8f70*/  LDC.64 R12, c[0x0][0x5b0] ;  /* 0x00016c00ff0c7b82 */ /* 0x000e220000000a00 */
[----:B-1----:R-:W-:-:S07]  /*8f80*/  IMAD R157, R14, R18, RZ ;  /* 0x000000120e9d7224 */ /* 0x002fce00078e02ff */
[----:B------:R-:W1:Y:S01]  /*8f90*/  LDC.64 R14, c[0x0][0x5a8] ;  /* 0x00016a00ff0e7b82 */ /* 0x000e620000000a00 */
[----:B------:R-:W-:-:S04]  /*8fa0*/  IMAD.WIDE.U32 R152, R155, R18, R8 ;  /* 0x000000129b987225 */ /* 0x000fc800078e0008 */
[----:B------:R-:W-:Y:S02]  /*8fb0*/  IMAD R157, R155, R19, R157 ;  /* 0x000000139b9d7224 */ /* 0x000fe400078e029d */
[-C--:B0-----:R-:W-:Y:S02]  /*8fc0*/  IMAD R156, R21, R12.reuse, RZ ;  /* 0x0000000c159c7224 */ /* 0x081fe400078e02ff */
[----:B------:R-:W-:Y:S02]  /*8fd0*/  IMAD.IADD R21, R153, 0x1, R157 ;  /* 0x0000000199157824 */ /* 0x000fe400078e029d */
[----:B------:R-:W-:Y:S02]  /*8fe0*/  IMAD.MOV.U32 R20, RZ, RZ, R152 ;  /* 0x000000ffff147224 */ /* 0x000fe400078e0098 */
[C---:B------:R-:W-:Y:S02]  /*8ff0*/  IMAD R156, R154.reuse, R13, R156 ;  /* 0x0000000d9a9c7224 */ /* 0x040fe400078e029c */
[----:B------:R-:W-:-:S04]  /*9000*/  IMAD.WIDE.U32 R10, R154, R12, R20 ;  /* 0x0000000c9a0a7225 */ /* 0x000fc800078e0014 */
[----:B------:R-:W-:Y:S01]  /*9010*/  IMAD.IADD R11, R11, 0x1, R156 ;  /* 0x000000010b0b7824 */ /* 0x000fe200078e029c */
[----:B-1----:R-:W-:-:S04]  /*9020*/  LEA R22, P1, R10, R14, 0x1 ;  /* 0x0000000e0a167211 */ /* 0x002fc800078208ff */
[----:B------:R-:W-:-:S05]  /*9030*/  LEA.HI.X R23, R10, R15, R11, 0x1, P1 ;  /* 0x0000000f0a177211 */ /* 0x000fca00008f0c0b */
[----:B------:R-:W3:Y:S01]  /*9040*/  @P2 LDG.E.LTC128B.U16 R19, desc[UR36][R22.64] ;  /* 0x0000002416132981 */ /* 0x000ee2000c1e1520 */
[----:B------:R-:W-:Y:S01]  /*9050*/  BSSY B1, `(.L_x_30) ;  /* 0x0000010000017945 */ /* 0x000fe20003800000 */
[----:B---3--:R-:W-:-:S04]  /*9060*/  IMAD.U32 R10, R19, 0x10000, RZ ;  /* 0x00010000130a7824 */ /* 0x008fc800078e00ff */
[----:B------:R-:W-:-:S04]  /*9070*/  FMUL R10, R10, R16 ;  /* 0x000000100a0a7220 */ /* 0x000fc80000400000 */
[----:B--2---:R-:W-:-:S05]  /*9080*/  FFMA R10, R158, R2, R10 ;  /* 0x000000029e0a7223 */ /* 0x004fca000000000a */
[----:B------:R-:W-:-:S05]  /*9090*/  F2FP.BF16.F32.PACK_AB R10, RZ, R10 ;  /* 0x0000000aff0a723e */ /* 0x000fca00000010ff */
[----:B------:R0:W-:Y:S02]  /*90a0*/  @P2 STG.E.U16 desc[UR36][R4.64], R10 ;  /* 0x0000000a04002986 */ /* 0x0001e4000c101524 */
[----:B0-----:R-:W-:-:S05]  /*90b0*/  IMAD.WIDE.U32 R10, R154, R12, R8 ;  /* 0x0000000c9a0a7225 */ /* 0x001fca00078e0008 */
[----:B------:R-:W-:-:S03]  /*90c0*/  IADD3 R11, R156, R11, RZ ;  /* 0x0000000b9c0b7210 */ /* 0x000fc60007ffe0ff */
[----:B------:R-:W-:-:S04]  /*90d0*/  IMAD.WIDE.U32 R22, R155, R18, R10 ;  /* 0x000000129b167225 */ /* 0x000fc800078e000a */
[----:B------:R-:W-:Y:S01]  /*90e0*/  IMAD.IADD R11, R157, 0x1, R23 ;  /* 0x000000019d0b7824 */ /* 0x000fe200078e0217 */
[----:B------:R-:W-:-:S04]  /*90f0*/  LEA R10, P1, R22, R14, 0x1 ;  /* 0x0000000e160a7211 */ /* 0x000fc800078208ff */
[----:B------:R-:W-:Y:S02]  /*9100*/  LEA.HI.X R11, R22, R15, R11, 0x1, P1 ;  /* 0x0000000f160b7211 */ /* 0x000fe400008f0c0b */
[----:B------:R-:W-:-:S04]  /*9110*/  ISETP.GT.AND P1, PT, R3, 0x1, PT ;  /* 0x000000010300780c */ /* 0x000fc80003f24270 */
[----:B------:R-:W-:-:S13]  /*9120*/  ISETP.GT.AND P2, PT, R0, RZ, P1 ;  /* 0x000000ff0000720c */ /* 0x000fda0000f44270 */
[----:B------:R-:W-:Y:S05]  /*9130*/  @!P2 BRA `(.L_x_31) ;  /* 0x000000000004a947 */ /* 0x000fea0003800000 */
[----:B------:R0:W5:Y:S02]  /*9140*/  LDG.E.LTC128B.U16 R19, desc[UR36][R10.64+0x2] ;  /* 0x000002240a137981 */ /* 0x000164000c1e1520 */
.L_x_31:
[----:B------:R-:W-:Y:S05]  /*9150*/  BSYNC B1 ;  /* 0x0000000000017941 */ /* 0x000fea0003800000 */
.L_x_30:
[----:B------:R-:W2:Y:S01]  /*9160*/  LDL.LU R22, [R1+0x4] ;  /* 0x0000040001167983 */ /* 0x000ea20000300800 */
[----:B-----5:R-:W-:Y:S01]  /*9170*/  IMAD.U32 R20, R19, 0x10000, RZ ;  /* 0x0001000013147824 */ /* 0x020fe200078e00ff */
[----:B------:R-:W-:Y:S02]  /*9180*/  SHF.L.U64.HI R23, R12, 0x3, R13 ;  /* 0x000000030c177819 */ /* 0x000fe4000001020d */
[----:B------:R-:W-:Y:S01]  /*9190*/  ISETP.GT.AND P0, PT, R0, 0x8, P0 ;  /* 0x000000080000780c */ /* 0x000fe20000704270 */
[----:B------:R-:W-:Y:S01]  /*91a0*/  FMUL R20, R20, R16 ;  /* 0x0000001014147220 */ /* 0x000fe20000400000 */
[----:B------:R-:W3:Y:S03]  /*91b0*/  LDL.LU R158, [R1+0x8] ;  /* 0x00000800019e7983 */ /* 0x000ee60000300800 */
[----:B--2---:R-:W-:Y:S01]  /*91c0*/  FFMA R20, R22, R2, R20 ;  /* 0x0000000216147223 */ /* 0x004fe20000000014 */
[----:B------:R-:W-:-:S04]  /*91d0*/  IMAD.SHL.U32 R22, R12, 0x8, RZ ;  /* 0x000000080c167824 */ /* 0x000fc800078e00ff */
[----:B------:R-:W-:Y:S01]  /*91e0*/  IMAD.WIDE.U32 R22, R154, R12, R22 ;  /* 0x0000000c9a167225 */ /* 0x000fe200078e0016 */
[----:B------:R-:W-:-:S03]  /*91f0*/  F2FP.BF16.F32.PACK_AB R12, RZ, R20 ;  /* 0x00000014ff0c723e */ /* 0x000fc600000010ff */
[----:B------:R-:W-:Y:S02]  /*9200*/  IMAD.IADD R156, R156, 0x1, R23 ;  /* 0x000000019c9c7824 */ /* 0x000fe400078e0217 */
[----:B------:R1:W-:Y:S01]  /*9210*/  @P2 STG.E.U16 desc[UR36][R4.64+0x2], R12 ;  /* 0x0000020c04002986 */ /* 0x0003e2000c101524 */
[----:B------:R-:W-:-:S05]  /*9220*/  IADD3 R152, P2, R152, R22, RZ ;  /* 0x0000001698987210 */ /* 0x000fca0007f5e0ff */
[----:B------:R-:W-:Y:S01]  /*9230*/  IMAD.X R21, R156, 0x1, R21, P2 ;  /* 0x000000019c157824 */ /* 0x000fe200010e0615 */
[----:B------:R-:W-:-:S04]  /*9240*/  LEA R20, P2, R152, R14, 0x1 ;  /* 0x0000000e98147211 */ /* 0x000fc800078408ff */
[----:B------:R-:W-:Y:S02]  /*9250*/  LEA.HI.X R21, R152, R15, R21, 0x1, P2 ;  /* 0x0000000f98157211 */ /* 0x000fe400010f0c15 */
[----:B-1----:R-:W-:-:S06]  /*9260*/  PRMT R12, R19, 0x7610, R12 ;  /* 0x00007610130c7816 */ /* 0x002fcc000000000c */
[----:B------:R-:W2:Y:S01]  /*9270*/  @P0 LDG.E.LTC128B.U16 R12, desc[UR36][R20.64] ;  /* 0x00000024140c0981 */ /* 0x000ea2000c1e1520 */
[----:B------:R-:W-:Y:S01]  /*9280*/  IADD3 R8, P2, R8, R22, RZ ;  /* 0x0000001608087210 */ /* 0x000fe20007f5e0ff */
[----:B------:R-:W-:Y:S01]  /*9290*/  BSSY B1, `(.L_x_32) ;  /* 0x0000011000017945 */ /* 0x000fe20003800000 */
[----:B------:R-:W-:Y:S02]  /*92a0*/  SHF.L.U64.HI R7, R6, 0x4, R7 ;  /* 0x0000000406077819 */ /* 0x000fe40000010207 */
[----:B------:R-:W-:Y:S02]  /*92b0*/  IADD3.X R9, R9, R156, RZ, P2, !PT ;  /* 0x0000009c09097210 */ /* 0x000fe400017fe4ff */
[----:B------:R-:W-:Y:S01]  /*92c0*/  ISETP.GT.AND P1, PT, R0, 0x8, P1 ;  /* 0x000000080000780c */ /* 0x000fe20000f24270 */
[----:B------:R-:W-:-:S04]  /*92d0*/  IMAD.WIDE.U32 R18, R155, R18, R8 ;  /* 0x000000129b127225 */ /* 0x000fc800078e0008 */
[----:B------:R-:W-:Y:S01]  /*92e0*/  IMAD.IADD R157, R157, 0x1, R19 ;  /* 0x000000019d9d7824 */ /* 0x000fe200078e0213 */
[----:B------:R-:W-:-:S04]  /*92f0*/  LEA R8, P2, R18, R14, 0x1 ;  /* 0x0000000e12087211 */ /* 0x000fc800078408ff */
[----:B------:R-:W-:Y:S02]  /*9300*/  LEA.HI.X R9, R18, R15, R157, 0x1, P2 ;  /* 0x0000000f12097211 */ /* 0x000fe400010f0c9d */
[----:B------:R-:W-:-:S05]  /*9310*/  LEA R6, P2, R6, R4, 0x4 ;  /* 0x0000000406067211 */ /* 0x000fca00078420ff */
[----:B------:R-:W-:Y:S02]  /*9320*/  IMAD.X R7, R7, 0x1, R5, P2 ;  /* 0x0000000107077824 */ /* 0x000fe400010e0605 */
[----:B--2---:R-:W-:-:S04]  /*9330*/  IMAD.U32 R13, R12, 0x10000, RZ ;  /* 0x000100000c0d7824 */ /* 0x004fc800078e00ff */
[----:B------:R-:W-:-:S04]  /*9340*/  FMUL R13, R13, R16 ;  /* 0x000000100d0d7220 */ /* 0x000fc80000400000 */
[----:B---3--:R-:W-:-:S05]  /*9350*/  FFMA R13, R158, R2, R13 ;  /* 0x000000029e0d7223 */ /* 0x008fca000000000d */
[----:B------:R-:W-:-:S05]  /*9360*/  F2FP.BF16.F32.PACK_AB R13, RZ, R13 ;  /* 0x0000000dff0d723e */ /* 0x000fca00000010ff */
[----:B------:R1:W-:Y:S01]  /*9370*/  @P0 STG.E.U16 desc[UR36][R6.64], R13 ;  /* 0x0000000d06000986 */ /* 0x0003e2000c101524 */
[----:B------:R-:W-:Y:S05]  /*9380*/  @!P1 BRA `(.L_x_33) ;  /* 0x0000000000049947 */ /* 0x000fea0003800000 */
[----:B------:R2:W5:Y:S02]  /*9390*/  LDG.E.LTC128B.U16 R12, desc[UR36][R8.64+0x2] ;  /* 0x00000224080c7981 */ /* 0x000564000c1e1520 */
.L_x_33:
[----:B------:R-:W-:Y:S05]  /*93a0*/  BSYNC B1 ;  /* 0x0000000000017941 */ /* 0x000fea0003800000 */
.L_x_32:
[----:B------:R-:W3:Y:S01]  /*93b0*/  LDL.LU R14, [R1+0xc] ;  /* 0x00000c00010e7983 */ /* 0x000ee20000300800 */
[----:B-1---5:R-:W-:Y:S01]  /*93c0*/  IMAD.U32 R13, R12, 0x10000, RZ ;  /* 0x000100000c0d7824 */ /* 0x022fe200078e00ff */
[----:B------:R-:W-:Y:S01]  /*93d0*/  ISETP.GT.AND P0, PT, R3, 0x8, PT ;  /* 0x000000080300780c */ /* 0x000fe20003f04270 */
[----:B------:R-:W-:Y:S02]  /*93e0*/  BSSY B1, `(.L_x_34) ;  /* 0x0000008000017945 */ /* 0x000fe40003800000 */
[----:B------:R-:W-:Y:S01]  /*93f0*/  FMUL R13, R13, R16 ;  /* 0x000000100d0d7220 */ /* 0x000fe20000400000 */
[----:B------:R-:W-:-:S03]  /*9400*/  ISETP.GT.AND P2, PT, R0, RZ, P0 ;  /* 0x000000ff0000720c */ /* 0x000fc60000744270 */
[----:B---3--:R-:W-:-:S05]  /*9410*/  FFMA R13, R14, R2, R13 ;  /* 0x000000020e0d7223 */ /* 0x008fca000000000d */
[----:B------:R-:W-:-:S05]  /*9420*/  F2FP.BF16.F32.PACK_AB R13, RZ, R13 ;  /* 0x0000000dff0d723e */ /* 0x000fca00000010ff */
[----:B------:R1:W-:Y:S01]  /*9430*/  @P1 STG.E.U16 desc[UR36][R6.64+0x2], R13 ;  /* 0x0000020d06001986 */ /* 0x0003e2000c101524 */
[----:B------:R-:W-:Y:S05]  /*9440*/  @!P2 BRA `(.L_x_35) ;  /* 0x000000000004a947 */ /* 0x000fea0003800000 */
[----:B------:R3:W5:Y:S02]  /*9450*/  LDG.E.LTC128B.U16 R12, desc[UR36][R10.64+0x10] ;  /* 0x000010240a0c7981 */ /* 0x000764000c1e1520 */
.L_x_35:
[----:B------:R-:W-:Y:S05]  /*9460*/  BSYNC B1 ;  /* 0x0000000000017941 */ /* 0x000fea0003800000 */
.L_x_34:
[----:B------:R-:W4:Y:S01]  /*9470*/  LDL.LU R14, [R1+0x10] ;  /* 0x00001000010e7983 */ /* 0x000f220000300800 */
[----:B-1---5:R-:W-:Y:S01]  /*9480*/  IMAD.U32 R13, R12, 0x10000, RZ ;  /* 0x000100000c0d7824 */ /* 0x022fe200078e00ff */
[----:B------:R-:W-:Y:S01]  /*9490*/  ISETP.GT.AND P1, PT, R3, 0x9, PT ;  /* 0x000000090300780c */ /* 0x000fe20003f24270 */
[----:B------:R-:W-:Y:S02]  /*94a0*/  BSSY B1, `(.L_x_36) ;  /* 0x0000008000017945 */ /* 0x000fe40003800000 */
[----:B------:R-:W-:Y:S01]  /*94b0*/  FMUL R13, R13, R16 ;  /* 0x000000100d0d7220 */ /* 0x000fe20000400000 */
[----:B------:R-:W-:-:S03]  /*94c0*/  ISETP.GT.AND P3, PT, R0, RZ, P1 ;  /* 0x000000ff0000720c */ /* 0x000fc60000f64270 */
[----:B----4-:R-:W-:-:S05]  /*94d0*/  FFMA R13, R14, R2, R13 ;  /* 0x000000020e0d7223 */ /* 0x010fca000000000d */
[----:B------:R-:W-:-:S05]  /*94e0*/  F2FP.BF16.F32.PACK_AB R13, RZ, R13 ;  /* 0x0000000dff0d723e */ /* 0x000fca00000010ff */
[----:B------:R1:W-:Y:S01]  /*94f0*/  @P2 STG.E.U16 desc[UR36][R4.64+0x10], R13 ;  /* 0x0000100d04002986 */ /* 0x0003e2000c101524 */
[----:B------:R-:W-:Y:S05]  /*9500*/  @!P3 BRA `(.L_x_37) ;  /* 0x000000000004b947 */ /* 0x000fea0003800000 */
[----:B------:R4:W5:Y:S02]  /*9510*/  LDG.E.LTC128B.U16 R12, desc[UR36][R10.64+0x12] ;  /* 0x000012240a0c7981 */ /* 0x000964000c1e1520 */
.L_x_37:
[----:B------:R-:W-:Y:S05]  /*9520*/  BSYNC B1 ;  /* 0x0000000000017941 */ /* 0x000fea0003800000 */
.L_x_36:
[----:B------:R-:W2:Y:S01]  /*9530*/  LDL.LU R14, [R1+0x14] ;  /* 0x00001400010e7983 */ /* 0x000ea20000300800 */
[----:B-1---5:R-:W-:Y:S01]  /*9540*/  SHF.L.U32 R13, R12, 0x10, RZ ;  /* 0x000000100c0d7819 */ /* 0x022fe200000006ff */
[----:B------:R-:W-:Y:S01]  /*9550*/  BSSY B1, `(.L_x_38) ;  /* 0x0000008000017945 */ /* 0x000fe20003800000 */
[----:B------:R-:W-:-:S03]  /*9560*/  ISETP.GT.AND P0, PT, R0, 0x8, P0 ;  /* 0x000000080000780c */ /* 0x000fc60000704270 */
[----:B------:R-:W-:-:S04]  /*9570*/  FMUL R13, R13, R16 ;  /* 0x000000100d0d7220 */ /* 0x000fc80000400000 */
[----:B--2---:R-:W-:-:S05]  /*9580*/  FFMA R13, R14, R2, R13 ;  /* 0x000000020e0d7223 */ /* 0x004fca000000000d */
[----:B------:R-:W-:-:S05]  /*9590*/  F2FP.BF16.F32.PACK_AB R13, RZ, R13 ;  /* 0x0000000dff0d723e */ /* 0x000fca00000010ff */
[----:B------:R1:W-:Y:S01]  /*95a0*/  @P3 STG.E.U16 desc[UR36][R4.64+0x12], R13 ;  /* 0x0000120d04003986 */ /* 0x0003e2000c101524 */
[----:B------:R-:W-:Y:S05]  /*95b0*/  @!P0 BRA `(.L_x_39) ;  /* 0x0000000000048947 */ /* 0x000fea0003800000 */
[----:B------:R2:W5:Y:S02]  /*95c0*/  LDG.E.LTC128B.U16 R12, desc[UR36][R8.64+0x10] ;  /* 0x00001024080c7981 */ /* 0x000564000c1e1520 */
.L_x_39:
[----:B------:R-:W-:Y:S05]  /*95d0*/  BSYNC B1 ;  /* 0x0000000000017941 */ /* 0x000fea0003800000 */
.L_x_38:
[----:B------:R-:W3:Y:S01]  /*95e0*/  LDL.LU R14, [R1+0x18] ;  /* 0x00001800010e7983 */ /* 0x000ee20000300800 */
[----:B-1---5:R-:W-:Y:S01]  /*95f0*/  IMAD.U32 R13, R12, 0x10000, RZ ;  /* 0x000100000c0d7824 */ /* 0x022fe200078e00ff */
[----:B------:R-:W-:Y:S01]  /*9600*/  ISETP.GT.AND P1, PT, R0, 0x8, P1 ;  /* 0x000000080000780c */ /* 0x000fe20000f24270 */
[----:B------:R-:W-:Y:S02]  /*9610*/  BSSY B1, `(.L_x_40) ;  /* 0x0000007000017945 */ /* 0x000fe40003800000 */
[----:B------:R-:W-:-:S04]  /*9620*/  FMUL R13, R13, R16 ;  /* 0x000000100d0d7220 */ /* 0x000fc80000400000 */
[----:B---3--:R-:W-:-:S05]  /*9630*/  FFMA R13, R14, R2, R13 ;  /* 0x000000020e0d7223 */ /* 0x008fca000000000d */
[----:B------:R-:W-:-:S05]  /*9640*/  F2FP.BF16.F32.PACK_AB R13, RZ, R13 ;  /* 0x0000000dff0d723e */ /* 0x000fca00000010ff */
[----:B------:R1:W-:Y:S01]  /*9650*/  @P0 STG.E.U16 desc[UR36][R6.64+0x10], R13 ;  /* 0x0000100d06000986 */ /* 0x0003e2000c101524 */
[----:B------:R-:W-:Y:S05]  /*9660*/  @!P1 BRA `(.L_x_41) ;  /* 0x0000000000049947 */ /* 0x000fea0003800000 */
[----:B------:R3:W5:Y:S02]  /*9670*/  LDG.E.LTC128B.U16 R12, desc[UR36][R8.64+0x12] ;  /* 0x00001224080c7981 */ /* 0x000764000c1e1520 */
.L_x_41:
[----:B------:R-:W-:Y:S05]  /*9680*/  BSYNC B1 ;  /* 0x0000000000017941 */ /* 0x000fea0003800000 */
.L_x_40:
[----:B------:R-:W2:Y:S01]  /*9690*/  LDL.LU R14, [R1+0x1c] ;  /* 0x00001c00010e7983 */ /* 0x000ea20000300800 */
[----:B-1---5:R-:W-:Y:S01]  /*96a0*/  IMAD.U32 R13, R12, 0x10000, RZ ;  /* 0x000100000c0d7824 */ /* 0x022fe200078e00ff */
[----:B------:R-:W-:Y:S01]  /*96b0*/  ISETP.GT.AND P0, PT, R3, 0x10, PT ;  /* 0x000000100300780c */ /* 0x000fe20003f04270 */
[----:B------:R-:W-:Y:S02]  /*96c0*/  BSSY B1, `(.L_x_42) ;  /* 0x0000008000017945 */ /* 0x000fe40003800000 */
[----:B------:R-:W-:Y:S01]  /*96d0*/  FMUL R13, R13, R16 ;  /* 0x000000100d0d7220 */ /* 0x000fe20000400000 */
[----:B------:R-:W-:-:S03]  /*96e0*/  ISETP.GT.AND P2, PT, R0, RZ, P0 ;  /* 0x000000ff0000720c */ /* 0x000fc60000744270 */
[----:B--2---:R-:W-:-:S05]  /*96f0*/  FFMA R13, R14, R2, R13 ;  /* 0x000000020e0d7223 */ /* 0x004fca000000000d */
[----:B------:R-:W-:-:S05]  /*9700*/  F2FP.BF16.F32.PACK_AB R13, RZ, R13 ;  /* 0x0000000dff0d723e */ /* 0x000fca00000010ff */
[----:B------:R1:W-:Y:S01]  /*9710*/  @P1 STG.E.U16 desc[UR36][R6.64+0x12], R13 ;  /* 0x0000120d06001986 */ /* 0x0003e2000c101524 */
[----:B------:R-:W-:Y:S05]  /*9720*/  @!P2 BRA `(.L_x_43) ;  /* 0x000000000004a947 */ /* 0x000fea0003800000 */
[----:B------:R2:W5:Y:S02]  /*9730*/  LDG.E.LTC128B.U16 R12, desc[UR36][R10.64+0x20] ;  /* 0x000020240a0c7981 */ /* 0x000564000c1e1520 */
.L_x_43:
[----:B------:R-:W-:Y:S05]  /*9740*/  BSYNC B1 ;  /* 0x0000000000017941 */ /* 0x000fea0003800000 */
.L_x_42:
        /* <DEDUP_REMOVED lines=11> */
.L_x_45:
[----:B------:R-:W-:Y:S05]  /*9800*/  BSYNC B1 ;  /* 0x0000000000017941 */ /* 0x000fea0003800000 */
.L_x_44:
[----:B------:R-:W2:Y:S01]  /*9810*/  LDL.LU R14, [R1+0x24] ;  /* 0x00002400010e7983 */ /* 0x000ea20000300800 */
[----:B-1---5:R-:W-:Y:S01]  /*9820*/  IMAD.U32 R13, R12, 0x10000, RZ ;  /* 0x000100000c0d7824 */ /* 0x022fe200078e00ff */
[----:B------:R-:W-:Y:S01]  /*9830*/  ISETP.GT.AND P0, PT, R0, 0x8, P0 ;  /* 0x000000080000780c */ /* 0x000fe20000704270 */
[----:B------:R-:W-:Y:S02]  /*9840*/  BSSY B1, `(.L_x_46) ;  /* 0x0000007000017945 */ /* 0x000fe40003800000 */
[----:B------:R-:W-:-:S04]  /*9850*/  FMUL R13, R13, R16 ;  /* 0x000000100d0d7220 */ /* 0x000fc80000400000 */
[----:B--2---:R-:W-:-:S05]  /*9860*/  FFMA R13, R14, R2, R13 ;  /* 0x000000020e0d7223 */ /* 0x004fca000000000d */
[----:B------:R-:W-:-:S05]  /*9870*/  F2FP.BF16.F32.PACK_AB R13, RZ, R13 ;  /* 0x0000000dff0d723e */ /* 0x000fca00000010ff */
[----:B------:R1:W-:Y:S01]  /*9880*/  @P3 STG.E.U16 desc[UR36][R4.64+0x22], R13 ;  /* 0x0000220d04003986 */ /* 0x0003e2000c101524 */
[----:B------:R-:W-:Y:S05]  /*9890*/  @!P0 BRA `(.L_x_47) ;  /* 0x0000000000048947 */ /* 0x000fea0003800000 */
[----:B------:R2:W5:Y:S02]  /*98a0*/  LDG.E.LTC128B.U16 R12, desc[UR36][R8.64+0x20] ;  /* 0x00002024080c7981 */ /* 0x000564000c1e1520 */
.L_x_47:
[----:B------:R-:W-:Y:S05]  /*98b0*/  BSYNC B1 ;  /* 0x0000000000017941 */ /* 0x000fea0003800000 */
.L_x_46:
        /* <DEDUP_REMOVED lines=10> */
.L_x_49:
[----:B------:R-:W-:Y:S05]  /*9960*/  BSYNC B1 ;  /* 0x0000000000017941 */ /* 0x000fea0003800000 */
.L_x_48:
[----:B------:R-:W2:Y:S01]  /*9970*/  LDL.LU R14, [R1+0x2c] ;  /* 0x00002c00010e7983 */ /* 0x000ea20000300800 */
[----:B-1---5:R-:W-:Y:S01]  /*9980*/  SHF.L.U32 R13, R12, 0x10, RZ ;  /* 0x000000100c0d7819 */ /* 0x022fe200000006ff */
[----:B------:R-:W-:Y:S01]  /*9990*/  BSSY B1, `(.L_x_50) ;  /* 0x0000009000017945 */ /* 0x000fe20003800000 */
[----:B------:R-:W-:-:S03]  /*99a0*/  ISETP.GT.AND P0, PT, R3, 0x18, PT ;  /* 0x000000180300780c */ /* 0x000fc60003f04270 */
[----:B------:R-:W-:Y:S01]  /*99b0*/  FMUL R13, R13, R16 ;  /* 0x000000100d0d7220 */ /* 0x000fe20000400000 */
[----:B------:R-:W-:-:S03]  /*99c0*/  ISETP.GT.AND P2, PT, R0, RZ, P0 ;  /* 0x000000ff0000720c */ /* 0x000fc60000744270 */
[----:B--2---:R-:W-:-:S05]  /*99d0*/  FFMA R13, R14, R2, R13 ;  /* 0x000000020e0d7223 */ /* 0x004fca000000000d */
[----:B------:R-:W-:-:S05]  /*99e0*/  F2FP.BF16.F32.PACK_AB R13, RZ, R13 ;  /* 0x0000000dff0d723e */ /* 0x000fca00000010ff */
[----:B------:R1:W-:Y:S01]  /*99f0*/  @P1 STG.E.U16 desc[UR36][R6.64+0x22], R13 ;  /* 0x0000220d06001986 */ /* 0x0003e2000c101524 */
[----:B------:R-:W-:Y:S05]  /*9a00*/  @!P2 BRA `(.L_x_51) ;  /* 0x000000000004a947 */ /* 0x000fea0003800000 */
[----:B------:R2:W5:Y:S02]  /*9a10*/  LDG.E.LTC128B.U16 R12, desc[UR36][R10.64+0x30] ;  /* 0x000030240a0c7981 */ /* 0x000564000c1e1520 */
.L_x_51:
[----:B------:R-:W-:Y:S05]  /*9a20*/  BSYNC B1 ;  /* 0x0000000000017941 */ /* 0x000fea0003800000 */
.L_x_50:
        /* <DEDUP_REMOVED lines=11> */
.L_x_53:
[----:B------:R-:W-:Y:S05]  /*9ae0*/  BSYNC B1 ;  /* 0x0000000000017941 */ /* 0x000fea0003800000 */
.L_x_52:
        /* <DEDUP_REMOVED lines=10> */
.L_x_55:
[----:B------:R-:W-:Y:S05]  /*9b90*/  BSYNC B1 ;  /* 0x0000000000017941 */ /* 0x000fea0003800000 */
.L_x_54:
        /* <DEDUP_REMOVED lines=10> */
.L_x_57:
[----:B------:R-:W-:Y:S05]  /*9c40*/  BSYNC B1 ;  /* 0x0000000000017941 */ /* 0x000fea0003800000 */
.L_x_56:
        /* <DEDUP_REMOVED lines=11> */
.L_x_59:
[----:B------:R-:W-:Y:S05]  /*9d00*/  BSYNC B1 ;  /* 0x0000000000017941 */ /* 0x000fea0003800000 */
.L_x_58:
        /* <DEDUP_REMOVED lines=11> */
.L_x_61:
[----:B------:R-:W-:Y:S05]  /*9dc0*/  BSYNC B1 ;  /* 0x0000000000017941 */ /* 0x000fea0003800000 */
.L_x_60:
        /* <DEDUP_REMOVED lines=10> */
.L_x_63:
[----:B------:R-:W-:Y:S05]  /*9e70*/  BSYNC B1 ;  /* 0x0000000000017941 */ /* 0x000fea0003800000 */
.L_x_62:
        /* <DEDUP_REMOVED lines=10> */
.L_x_65:
[----:B------:R-:W-:Y:S05]  /*9f20*/  BSYNC B1 ;  /* 0x0000000000017941 */ /* 0x000fea0003800000 */
.L_x_64:
        /* <DEDUP_REMOVED lines=11> */
.L_x_67:
[----:B------:R-:W-:Y:S05]  /*9fe0*/  BSYNC B1 ;  /* 0x0000000000017941 */ /* 0x000fea0003800000 */
.L_x_66:
        /* <DEDUP_REMOVED lines=11> */
.L_x_69:
[----:B------:R-:W-:Y:S05]  /*a0a0*/  BSYNC B1 ;  /* 0x0000000000017941 */ /* 0x000fea0003800000 */
.L_x_68:
        /* <DEDUP_REMOVED lines=10> */
.L_x_71:
[----:B------:R-:W-:Y:S05]  /*a150*/  BSYNC B1 ;  /* 0x0000000000017941 */ /* 0x000fea0003800000 */
.L_x_70:
        /* <DEDUP_REMOVED lines=10> */
.L_x_73:
[----:B------:R-:W-:Y:S05]  /*a200*/  BSYNC B1 ;  /* 0x0000000000017941 */ /* 0x000fea0003800000 */
.L_x_72:
        /* <DEDUP_REMOVED lines=11> */
.L_x_75:
[----:B------:R-:W-:Y:S05]  /*a2c0*/  BSYNC B1 ;  /* 0x0000000000017941 */ /* 0x000fea0003800000 */
.L_x_74:
        /* <DEDUP_REMOVED lines=11> */
.L_x_77:
[----:B------:R-:W-:Y:S05]  /*a380*/  BSYNC B1 ;  /* 0x0000000000017941 */ /* 0x000fea0003800000 */
.L_x_76:
        /* <DEDUP_REMOVED lines=10> */
.L_x_79:
[----:B------:R-:W-:Y:S05]  /*a430*/  BSYNC B1 ;  /* 0x0000000000017941 */ /* 0x000fea0003800000 */
.L_x_78:
        /* <DEDUP_REMOVED lines=10> */
.L_x_81:
[----:B------:R-:W-:Y:S05]  /*a4e0*/  BSYNC B1 ;  /* 0x0000000000017941 */ /* 0x000fea0003800000 */
.L_x_80:
        /* <DEDUP_REMOVED lines=11> */
.L_x_83:
[----:B------:R-:W-:Y:S05]  /*a5a0*/  BSYNC B1 ;  /* 0x0000000000017941 */ /* 0x000fea0003800000 */
.L_x_82:
        /* <DEDUP_REMOVED lines=11> */
.L_x_85:
[----:B------:R-:W-:Y:S05]  /*a660*/  BSYNC B1 ;  /* 0x0000000000017941 */ /* 0x000fea0003800000 */
.L_x_84:
        /* <DEDUP_REMOVED lines=10> */
.L_x_87:
[----:B------:R-:W-:Y:S05]  /*a710*/  BSYNC B1 ;  /* 0x0000000000017941 */ /* 0x000fea0003800000 */
.L_x_86:
        /* <DEDUP_REMOVED lines=10> */
.L_x_89:
[----:B------:R-:W-:Y:S05]  /*a7c0*/  BSYNC B1 ;  /* 0x0000000000017941 */ /* 0x000fea0003800000 */
.L_x_88:
        /* <DEDUP_REMOVED lines=11> */
.L_x_91:
[----:B------:R-:W-:Y:S05]  /*a880*/  BSYNC B1 ;  /* 0x0000000000017941 */ /* 0x000fea0003800000 */
.L_x_90:
        /* <DEDUP_REMOVED lines=11> */
.L_x_93:
[----:B------:R-:W-:Y:S05]  /*a940*/  BSYNC B1 ;  /* 0x0000000000017941 */ /* 0x000fea0003800000 */
.L_x_92:
        /* <DEDUP_REMOVED lines=10> */
.L_x_95:
[----:B------:R-:W-:Y:S05]  /*a9f0*/  BSYNC B1 ;  /* 0x0000000000017941 */ /* 0x000fea0003800000 */
.L_x_94:
        /* <DEDUP_REMOVED lines=10> */
.L_x_97:
[----:B------:R-:W-:Y:S05]  /*aaa0*/  BSYNC B1 ;  /* 0x0000000000017941 */ /* 0x000fea0003800000 */
.L_x_96:
        /* <DEDUP_REMOVED lines=11> */
.L_x_99:
[----:B------:R-:W-:Y:S05]  /*ab60*/  BSYNC B1 ;  /* 0x0000000000017941 */ /* 0x000fea0003800000 */
.L_x_98:
        /* <DEDUP_REMOVED lines=11> */
.L_x_101:
[----:B------:R-:W-:Y:S05]  /*ac20*/  BSYNC B1 ;  /* 0x0000000000017941 */ /* 0x000fea0003800000 */
.L_x_100:
        /* <DEDUP_REMOVED lines=10> */
.L_x_103:
[----:B------:R-:W-:Y:S05]  /*acd0*/  BSYNC B1 ;  /* 0x0000000000017941 */ /* 0x000fea0003800000 */
.L_x_102:
        /* <DEDUP_REMOVED lines=10> */
.L_x_105:
[----:B------:R-:W-:Y:S05]  /*ad80*/  BSYNC B1 ;  /* 0x0000000000017941 */ /* 0x000fea0003800000 */
.L_x_104:
        /* <DEDUP_REMOVED lines=11> */
.L_x_107:
[----:B------:R-:W-:Y:S05]  /*ae40*/  BSYNC B1 ;  /* 0x0000000000017941 */ /* 0x000fea0003800000 */
.L_x_106:
        /* <DEDUP_REMOVED lines=11> */
.L_x_109:
[----:B------:R-:W-:Y:S05]  /*af00*/  BSYNC B1 ;  /* 0x0000000000017941 */ /* 0x000fea0003800000 */
.L_x_108:
        /* <DEDUP_REMOVED lines=10> */
.L_x_111:
[----:B------:R-:W-:Y:S05]  /*afb0*/  BSYNC B1 ;  /* 0x0000000000017941 */ /* 0x000fea0003800000 */
.L_x_110:
        /* <DEDUP_REMOVED lines=10> */
.L_x_113:
[----:B------:R-:W-:Y:S05]  /*b060*/  BSYNC B1 ;  /* 0x0000000000017941 */ /* 0x000fea0003800000 */
.L_x_112:
        /* <DEDUP_REMOVED lines=11> */
.L_x_115:
[----:B------:R-:W-:Y:S05]  /*b120*/  BSYNC B1 ;  /* 0x0000000000017941 */ /* 0x000fea0003800000 */
.L_x_114:
        /* <DEDUP_REMOVED lines=11> */
.L_x_117:
[----:B------:R-:W-:Y:S05]  /*b1e0*/  BSYNC B1 ;  /* 0x0000000000017941 */ /* 0x000fea0003800000 */
.L_x_116:
        /* <DEDUP_REMOVED lines=10> */
.L_x_119:
[----:B------:R-:W-:Y:S05]  /*b290*/  BSYNC B1 ;  /* 0x0000000000017941 */ /* 0x000fea0003800000 */
.L_x_118:
        /* <DEDUP_REMOVED lines=10> */
.L_x_121:
[----:B------:R-:W-:Y:S05]  /*b340*/  BSYNC B1 ;  /* 0x0000000000017941 */ /* 0x000fea0003800000 */
.L_x_120:
        /* <DEDUP_REMOVED lines=11> */
.L_x_123:
[----:B------:R-:W-:Y:S05]  /*b400*/  BSYNC B1 ;  /* 0x0000000000017941 */ /* 0x000fea0003800000 */
.L_x_122:
        /* <DEDUP_REMOVED lines=11> */
.L_x_125:
[----:B------:R-:W-:Y:S05]  /*b4c0*/  BSYNC B1 ;  /* 0x0000000000017941 */ /* 0x000fea0003800000 */
.L_x_124:
        /* <DEDUP_REMOVED lines=10> */
.L_x_127:
[----:B------:R-:W-:Y:S05]  /*b570*/  BSYNC B1 ;  /* 0x0000000000017941 */ /* 0x000fea0003800000 */
.L_x_126:
        /* <DEDUP_REMOVED lines=10> */
.L_x_129:
[----:B------:R-:W-:Y:S05]  /*b620*/  BSYNC B1 ;  /* 0x0000000000017941 */ /* 0x000fea0003800000 */
.L_x_128:
        /* <DEDUP_REMOVED lines=11> */
.L_x_131:
[----:B------:R-:W-:Y:S05]  /*b6e0*/  BSYNC B1 ;  /* 0x0000000000017941 */ /* 0x000fea0003800000 */
.L_x_130:
        /* <DEDUP_REMOVED lines=11> */
.L_x_133:
[----:B------:R-:W-:Y:S05]  /*b7a0*/  BSYNC B1 ;  /* 0x0000000000017941 */ /* 0x000fea0003800000 */
.L_x_132:
        /* <DEDUP_REMOVED lines=10> */
.L_x_135:
[----:B------:R-:W-:Y:S05]  /*b850*/  BSYNC B1 ;  /* 0x0000000000017941 */ /* 0x000fea0003800000 */
.L_x_134:
        /* <DEDUP_REMOVED lines=10> */
.L_x_137:
[----:B------:R-:W-:Y:S05]  /*b900*/  BSYNC B1 ;  /* 0x0000000000017941 */ /* 0x000fea0003800000 */
.L_x_136:
        /* <DEDUP_REMOVED lines=11> */
.L_x_139:
[----:B------:R-:W-:Y:S05]  /*b9c0*/  BSYNC B1 ;  /* 0x0000000000017941 */ /* 0x000fea0003800000 */
.L_x_138:
        /* <DEDUP_REMOVED lines=11> */
.L_x_141:
[----:B------:R-:W-:Y:S05]  /*ba80*/  BSYNC B1 ;  /* 0x0000000000017941 */ /* 0x000fea0003800000 */
.L_x_140:
        /* <DEDUP_REMOVED lines=10> */
.L_x_143:
[----:B------:R-:W-:Y:S05]  /*bb30*/  BSYNC B1 ;  /* 0x0000000000017941 */ /* 0x000fea0003800000 */
.L_x_142:
        /* <DEDUP_REMOVED lines=10> */
.L_x_145:
[----:B------:R-:W-:Y:S05]  /*bbe0*/  BSYNC B1 ;  /* 0x0000000000017941 */ /* 0x000fea0003800000 */
.L_x_144:
        /* <DEDUP_REMOVED lines=11> */
.L_x_147:
[----:B------:R-:W-:Y:S05]  /*bca0*/  BSYNC B1 ;  /* 0x0000000000017941 */ /* 0x000fea0003800000 */
.L_x_146:
        /* <DEDUP_REMOVED lines=11> */
.L_x_149:
[----:B------:R-:W-:Y:S05]  /*bd60*/  BSYNC B1 ;  /* 0x0000000000017941 */ /* 0x000fea0003800000 */
.L_x_148:
        /* <DEDUP_REMOVED lines=10> */
.L_x_151:
[----:B------:R-:W-:Y:S05]  /*be10*/  BSYNC B1 ;  /* 0x0000000000017941 */ /* 0x000fea0003800000 */
.L_x_150:
        /* <DEDUP_REMOVED lines=10> */
.L_x_153:
[----:B------:R-:W-:Y:S05]  /*bec0*/  BSYNC B1 ;  /* 0x0000000000017941 */ /* 0x000fea0003800000 */
.L_x_152:
        /* <DEDUP_REMOVED lines=11> */
.L_x_155:
[----:B------:R-:W-:Y:S05]  /*bf80*/  BSYNC B1 ;  /* 0x0000000000017941 */ /* 0x000fea0003800000 */
.L_x_154:
        /* <DEDUP_REMOVED lines=11> */
.L_x_157:
[----:B------:R-:W-:Y:S05]  /*c040*/  BSYNC B1 ;  /* 0x0000000000017941 */ /* 0x000fea0003800000 */
.L_x_156:
        /* <DEDUP_REMOVED lines=10> */
.L_x_159:
[----:B------:R-:W-:Y:S05]  /*c0f0*/  BSYNC B1 ;  /* 0x0000000000017941 */ /* 0x000fea0003800000 */
.L_x_158:
        /* <DEDUP_REMOVED lines=10> */
.L_x_161:
[----:B------:R-:W-:Y:S05]  /*c1a0*/  BSYNC B1 ;  /* 0x0000000000017941 */ /* 0x000fea0003800000 */
.L_x_160:
        /* <DEDUP_REMOVED lines=11> */
.L_x_163:
[----:B------:R-:W-:Y:S05]  /*c260*/  BSYNC B1 ;  /* 0x0000000000017941 */ /* 0x000fea0003800000 */
.L_x_162:
        /* <DEDUP_REMOVED lines=11> */
.L_x_165:
[----:B------:R-:W-:Y:S05]  /*c320*/  BSYNC B1 ;  /* 0x0000000000017941 */ /* 0x000fea0003800000 */
.L_x_164:
        /* <DEDUP_REMOVED lines=10> */
.L_x_167:
[----:B------:R-:W-:Y:S05]  /*c3d0*/  BSYNC B1 ;  /* 0x0000000000017941 */ /* 0x000fea0003800000 */
.L_x_166:
        /* <DEDUP_REMOVED lines=10> */
.L_x_169:
[----:B------:R-:W-:Y:S05]  /*c480*/  BSYNC B1 ;  /* 0x0000000000017941 */ /* 0x000fea0003800000 */
.L_x_168:
        /* <DEDUP_REMOVED lines=11> */
.L_x_171:
[----:B------:R-:W-:Y:S05]  /*c540*/  BSYNC B1 ;  /* 0x0000000000017941 */ /* 0x000fea0003800000 */
.L_x_170:
        /* <DEDUP_REMOVED lines=11> */
.L_x_173:
[----:B------:R-:W-:Y:S05]  /*c600*/  BSYNC B1 ;  /* 0x0000000000017941 */ /* 0x000fea0003800000 */
.L_x_172:
        /* <DEDUP_REMOVED lines=10> */
.L_x_175:
[----:B------:R-:W-:Y:S05]  /*c6b0*/  BSYNC B1 ;  /* 0x0000000000017941 */ /* 0x000fea0003800000 */
.L_x_174:
        /* <DEDUP_REMOVED lines=10> */
.L_x_177:
[----:B------:R-:W-:Y:S05]  /*c760*/  BSYNC B1 ;  /* 0x0000000000017941 */ /* 0x000fea0003800000 */
.L_x_176:
        /* <DEDUP_REMOVED lines=11> */
.L_x_179:
[----:B------:R-:W-:Y:S05]  /*c820*/  BSYNC B1 ;  /* 0x0000000000017941 */ /* 0x000fea0003800000 */
.L_x_178:
        /* <DEDUP_REMOVED lines=11> */
.L_x_181:
[----:B------:R-:W-:Y:S05]  /*c8e0*/  BSYNC B1 ;  /* 0x0000000000017941 */ /* 0x000fea0003800000 */
.L_x_180:
        /* <DEDUP_REMOVED lines=10> */
.L_x_183:
[----:B------:R-:W-:Y:S05]  /*c990*/  BSYNC B1 ;  /* 0x0000000000017941 */ /* 0x000fea0003800000 */
.L_x_182:
        /* <DEDUP_REMOVED lines=10> */
.L_x_185:
[----:B------:R-:W-:Y:S05]  /*ca40*/  BSYNC B1 ;  /* 0x0000000000017941 */ /* 0x000fea0003800000 */
.L_x_184:
        /* <DEDUP_REMOVED lines=11> */
.L_x_187:
[----:B------:R-:W-:Y:S05]  /*cb00*/  BSYNC B1 ;  /* 0x0000000000017941 */ /* 0x000fea0003800000 */
.L_x_186:
        /* <DEDUP_REMOVED lines=11> */
.L_x_189:
[----:B------:R-:W-:Y:S05]  /*cbc0*/  BSYNC B1 ;  /* 0x0000000000017941 */ /* 0x000fea0003800000 */
.L_x_188:
        /* <DEDUP_REMOVED lines=10> */
.L_x_191:
[----:B------:R-:W-:Y:S05]  /*cc70*/  BSYNC B1 ;  /* 0x0000000000017941 */ /* 0x000fea0003800000 */
.L_x_190:
        /* <DEDUP_REMOVED lines=10> */
.L_x_193:
[----:B------:R-:W-:Y:S05]  /*cd20*/  BSYNC B1 ;  /* 0x0000000000017941 */ /* 0x000fea0003800000 */
.L_x_192:
        /* <DEDUP_REMOVED lines=11> */
.L_x_195:
[----:B------:R-:W-:Y:S05]  /*cde0*/  BSYNC B1 ;  /* 0x0000000000017941 */ /* 0x000fea0003800000 */
.L_x_194:
        /* <DEDUP_REMOVED lines=11> */
.L_x_197:
[----:B------:R-:W-:Y:S05]  /*cea0*/  BSYNC B1 ;  /* 0x0000000000017941 */ /* 0x000fea0003800000 */
.L_x_196:
        /* <DEDUP_REMOVED lines=10> */
.L_x_199:
[----:B------:R-:W-:Y:S05]  /*cf50*/  BSYNC B1 ;  /* 0x0000000000017941 */ /* 0x000fea0003800000 */
.L_x_198:
        /* <DEDUP_REMOVED lines=10> */
.L_x_201:
[----:B------:R-:W-:Y:S05]  /*d000*/  BSYNC B1 ;  /* 0x0000000000017941 */ /* 0x000fea0003800000 */
.L_x_200:
        /* <DEDUP_REMOVED lines=11> */
.L_x_203:
[----:B------:R-:W-:Y:S05]  /*d0c0*/  BSYNC B1 ;  /* 0x0000000000017941 */ /* 0x000fea0003800000 */
.L_x_202:
        /* <DEDUP_REMOVED lines=11> */
.L_x_205:
[----:B------:R-:W-:Y:S05]  /*d180*/  BSYNC B1 ;  /* 0x0000000000017941 */ /* 0x000fea0003800000 */
.L_x_204:
        /* <DEDUP_REMOVED lines=10> */
.L_x_207:
[----:B------:R-:W-:Y:S05]  /*d230*/  BSYNC B1 ;  /* 0x0000000000017941 */ /* 0x000fea0003800000 */
.L_x_206:
        /* <DEDUP_REMOVED lines=10> */
.L_x_209:
[----:B------:R-:W-:Y:S05]  /*d2e0*/  BSYNC B1 ;  /* 0x0000000000017941 */ /* 0x000fea0003800000 */
.L_x_208:
        /* <DEDUP_REMOVED lines=11> */
.L_x_211:
[----:B------:R-:W-:Y:S05]  /*d3a0*/  BSYNC B1 ;  /* 0x0000000000017941 */ /* 0x000fea0003800000 */
.L_x_210:
        /* <DEDUP_REMOVED lines=11> */
.L_x_213:
[----:B------:R-:W-:Y:S05]  /*d460*/  BSYNC B1 ;  /* 0x0000000000017941 */ /* 0x000fea0003800000 */
.L_x_212:
        /* <DEDUP_REMOVED lines=10> */
.L_x_215:
[----:B------:R-:W-:Y:S05]  /*d510*/  BSYNC B1 ;  /* 0x0000000000017941 */ /* 0x000fea0003800000 */
.L_x_214:
        /* <DEDUP_REMOVED lines=10> */
.L_x_217:
[----:B------:R-:W-:Y:S05]  /*d5c0*/  BSYNC B1 ;  /* 0x0000000000017941 */ /* 0x000fea0003800000 */
.L_x_216:
        /* <DEDUP_REMOVED lines=11> */
.L_x_219:
[----:B------:R-:W-:Y:S05]  /*d680*/  BSYNC B1 ;  /* 0x0000000000017941 */ /* 0x000fea0003800000 */
.L_x_218:
        /* <DEDUP_REMOVED lines=11> */
.L_x_221:
[----:B------:R-:W-:Y:S05]  /*d740*/  BSYNC B1 ;  /* 0x0000000000017941 */ /* 0x000fea0003800000 */
.L_x_220:
        /* <DEDUP_REMOVED lines=10> */
.L_x_223:
[----:B------:R-:W-:Y:S05]  /*d7f0*/  BSYNC B1 ;  /* 0x0000000000017941 */ /* 0x000fea0003800000 */
.L_x_222:
        /* <DEDUP_REMOVED lines=10> */
.L_x_225:
[----:B------:R-:W-:Y:S05]  /*d8a0*/  BSYNC B1 ;  /* 0x0000000000017941 */ /* 0x000fea0003800000 */
.L_x_224:
        /* <DEDUP_REMOVED lines=11> */
.L_x_227:
[----:B------:R-:W-:Y:S05]  /*d960*/  BSYNC B1 ;  /* 0x0000000000017941 */ /* 0x000fea0003800000 */
.L_x_226:
        /* <DEDUP_REMOVED lines=11> */
.L_x_229:
[----:B------:R-:W-:Y:S05]  /*da20*/  BSYNC B1 ;  /* 0x0000000000017941 */ /* 0x000fea0003800000 */
.L_x_228:
        /* <DEDUP_REMOVED lines=10> */
.L_x_231:
[----:B------:R-:W-:Y:S05]  /*dad0*/  BSYNC B1 ;  /* 0x0000000000017941 */ /* 0x000fea0003800000 */
.L_x_230:
        /* <DEDUP_REMOVED lines=10> */
.L_x_233:
[----:B------:R-:W-:Y:S05]  /*db80*/  BSYNC B1 ;  /* 0x0000000000017941 */ /* 0x000fea0003800000 */
.L_x_232:
        /* <DEDUP_REMOVED lines=11> */
.L_x_235:
[----:B------:R-:W-:Y:S05]  /*dc40*/  BSYNC B1 ;  /* 0x0000000000017941 */ /* 0x000fea0003800000 */
.L_x_234:
        /* <DEDUP_REMOVED lines=11> */
.L_x_237:
[----:B------:R-:W-:Y:S05]  /*dd00*/  BSYNC B1 ;  /* 0x0000000000017941 */ /* 0x000fea0003800000 */
.L_x_236:
        /* <DEDUP_REMOVED lines=10> */
.L_x_239:
[----:B------:R-:W-:Y:S05]  /*ddb0*/  BSYNC B1 ;  /* 0x0000000000017941 */ /* 0x000fea0003800000 */
.L_x_238:
        /* <DEDUP_REMOVED lines=10> */
.L_x_241:
[----:B------:R-:W-:Y:S05]  /*de60*/  BSYNC B1 ;  /* 0x0000000000017941 */ /* 0x000fea0003800000 */
.L_x_240:
        /* <DEDUP_REMOVED lines=11> */
.L_x_243:
[----:B------:R-:W-:Y:S05]  /*df20*/  BSYNC B1 ;  /* 0x0000000000017941 */ /* 0x000fea0003800000 */
.L_x_242:
        /* <DEDUP_REMOVED lines=11> */
.L_x_245:
[----:B------:R-:W-:Y:S05]  /*dfe0*/  BSYNC B1 ;  /* 0x0000000000017941 */ /* 0x000fea0003800000 */
.L_x_244:
        /* <DEDUP_REMOVED lines=10> */
.L_x_247:
[----:B------:R-:W-:Y:S05]  /*e090*/  BSYNC B1 ;  /* 0x0000000000017941 */ /* 0x000fea0003800000 */
.L_x_246:
        /* <DEDUP_REMOVED lines=10> */
.L_x_249:
[----:B------:R-:W-:Y:S05]  /*e140*/  BSYNC B1 ;  /* 0x0000000000017941 */ /* 0x000fea0003800000 */
.L_x_248:
        /* <DEDUP_REMOVED lines=11> */
.L_x_251:
[----:B------:R-:W-:Y:S05]  /*e200*/  BSYNC B1 ;  /* 0x0000000000017941 */ /* 0x000fea0003800000 */
.L_x_250:
        /* <DEDUP_REMOVED lines=11> */
.L_x_253:
[----:B------:R-:W-:Y:S05]  /*e2c0*/  BSYNC B1 ;  /* 0x0000000000017941 */ /* 0x000fea0003800000 */
.L_x_252:
        /* <DEDUP_REMOVED lines=10> */
.L_x_255:
[----:B------:R-:W-:Y:S05]  /*e370*/  BSYNC B1 ;  /* 0x0000000000017941 */ /* 0x000fea0003800000 */
.L_x_254:
        /* <DEDUP_REMOVED lines=10> */
.L_x_257:
[----:B------:R-:W-:Y:S05]  /*e420*/  BSYNC B1 ;  /* 0x0000000000017941 */ /* 0x000fea0003800000 */
.L_x_256:
        /* <DEDUP_REMOVED lines=11> */
.L_x_259:
[----:B------:R-:W-:Y:S05]  /*e4e0*/  BSYNC B1 ;  /* 0x0000000000017941 */ /* 0x000fea0003800000 */
.L_x_258:
        /* <DEDUP_REMOVED lines=11> */
.L_x_261:
[----:B------:R-:W-:Y:S05]  /*e5a0*/  BSYNC B1 ;  /* 0x0000000000017941 */ /* 0x000fea0003800000 */
.L_x_260:
        /* <DEDUP_REMOVED lines=10> */
.L_x_263:
[----:B------:R-:W-:Y:S05]  /*e650*/  BSYNC B1 ;  /* 0x0000000000017941 */ /* 0x000fea0003800000 */
.L_x_262:
        /* <DEDUP_REMOVED lines=10> */
.L_x_265:
[----:B------:R-:W-:Y:S05]  /*e700*/  BSYNC B1 ;  /* 0x0000000000017941 */ /* 0x000fea0003800000 */
.L_x_264:
        /* <DEDUP_REMOVED lines=11> */
.L_x_267:
[----:B------:R-:W-:Y:S05]  /*e7c0*/  BSYNC B1 ;  /* 0x0000000000017941 */ /* 0x000fea0003800000 */
.L_x_266:
        /* <DEDUP_REMOVED lines=11> */
.L_x_269:
[----:B------:R-:W-:Y:S05]  /*e880*/  BSYNC B1 ;  /* 0x0000000000017941 */ /* 0x000fea0003800000 */
.L_x_268:
        /* <DEDUP_REMOVED lines=10> */
.L_x_271:
[----:B------:R-:W-:Y:S05]  /*e930*/  BSYNC B1 ;  /* 0x0000000000017941 */ /* 0x000fea0003800000 */
.L_x_270:
        /* <DEDUP_REMOVED lines=10> */
.L_x_273:
[----:B------:R-:W-:Y:S05]  /*e9e0*/  BSYNC B1 ;  /* 0x0000000000017941 */ /* 0x000fea0003800000 */
.L_x_272:
        /* <DEDUP_REMOVED lines=11> */
.L_x_275:
[----:B------:R-:W-:Y:S05]  /*eaa0*/  BSYNC B1 ;  /* 0x0000000000017941 */ /* 0x000fea0003800000 */
.L_x_274:
        /* <DEDUP_REMOVED lines=11> */
.L_x_277:
[----:B------:R-:W-:Y:S05]  /*eb60*/  BSYNC B1 ;  /* 0x0000000000017941 */ /* 0x000fea0003800000 */
.L_x_276:
        /* <DEDUP_REMOVED lines=10> */
.L_x_279:
[----:B------:R-:W-:Y:S05]  /*ec10*/  BSYNC B1 ;  /* 0x0000000000017941 */ /* 0x000fea0003800000 */
.L_x_278:
        /* <DEDUP_REMOVED lines=10> */
.L_x_281:
[----:B------:R-:W-:Y:S05]  /*ecc0*/  BSYNC B1 ;  /* 0x0000000000017941 */ /* 0x000fea0003800000 */
.L_x_280:
        /* <DEDUP_REMOVED lines=11> */
.L_x_283:
[----:B------:R-:W-:Y:S05]  /*ed80*/  BSYNC B1 ;  /* 0x0000000000017941 */ /* 0x000fea0003800000 */
.L_x_282:
[----:B-1---5:R-:W-:Y:S01]  /*ed90*/  IMAD.U32 R13, R12, 0x10000, RZ ;  /* 0x000100000c0d7824 */ /* 0x022fe200078e00ff */
[----:B------:R-:W-:Y:S01]  /*eda0*/  ISETP.GT.AND P1, PT, R3, 0x101, PT ;  /* 0x000001010300780c */ /* 0x000fe20003f24270 */
[----:B------:R-:W-:Y:S02]  /*edb0*/  BSSY B1, `(.L_x_284) ;  /* 0x0000008000017945 */ /* 0x000fe40003800000 */
[----:B------:R-:W-:Y:S01]  /*edc0*/  FMUL R13, R13, R16 ;  /* 0x000000100d0d7220 */ /* 0x000fe20000400000 */
[----:B------:R-:W-:-:S03]  /*edd0*/  ISETP.GT.AND P3, PT, R0, RZ, P1 ;  /* 0x000000ff0000720c */ /* 0x000fc60000f64270 */
[----:B------:R-:W-:-:S05]  /*ede0*/  FFMA R13, R24, R2, R13 ;  /* 0x00000002180d7223 */ /* 0x000fca000000000d */
[----:B------:R-:W-:-:S05]  /*edf0*/  F2FP.BF16.F32.PACK_AB R13, RZ, R13 ;  /* 0x0000000dff0d723e */ /* 0x000fca00000010ff */
[----:B------:R1:W-:Y:S01]  /*ee00*/  @P2 STG.E.U16 desc[UR36][R4.64+0x200], R13 ;  /* 0x0002000d04002986 */ /* 0x0003e2000c101524 */
[----:B------:R-:W-:Y:S05]  /*ee10*/  @!P3 BRA `(.L_x_285) ;  /* 0x000000000004b947 */ /* 0x000fea0003800000 */
[----:B------:R0:W5:Y:S02]  /*ee20*/  LDG.E.LTC128B.U16 R12, desc[UR36][R10.64+0x202] ;  /* 0x000202240a0c7981 */ /* 0x000164000c1e1520 */
.L_x_285:
[----:B------:R-:W-:Y:S05]  /*ee30*/  BSYNC B1 ;  /* 0x0000000000017941 */ /* 0x000fea0003800000 */
.L_x_284:
[----:B-1---5:R-:W-:Y:S01]  /*ee40*/  IMAD.U32 R13, R12, 0x10000, RZ ;  /* 0x000100000c0d7824 */ /* 0x022fe200078e00ff */
[----:B------:R-:W-:Y:S01]  /*ee50*/  ISETP.GT.AND P0, PT, R0, 0x8, P0 ;  /* 0x000000080000780c */ /* 0x000fe20000704270 */
[----:B------:R-:W-:Y:S02]  /*ee60*/  BSSY B1, `(.L_x_286) ;  /* 0x0000007000017945 */ /* 0x000fe40003800000 */
[----:B------:R-:W-:-:S04]  /*ee70*/  FMUL R14, R13, R16 ;  /* 0x000000100d0e7220 */ /* 0x000fc80000400000 */
[----:B------:R-:W-:-:S05]  /*ee80*/  FFMA R14, R25, R2, R14 ;  /* 0x00000002190e7223 */ /* 0x000fca000000000e */
[----:B------:R-:W-:-:S05]  /*ee90*/  F2FP.BF16.F32.PACK_AB R14, RZ, R14 ;  /* 0x0000000eff0e723e */ /* 0x000fca00000010ff */
[----:B------:R1:W-:Y:S01]  /*eea0*/  @P3 STG.E.U16 desc[UR36][R4.64+0x202], R14 ;  /* 0x0002020e04003986 */ /* 0x0003e2000c101524 */
[----:B------:R-:W-:Y:S05]  /*eeb0*/  @!P0 BRA `(.L_x_287) ;  /* 0x0000000000048947 */ /* 0x000fea0003800000 */
[----:B------:R0:W5:Y:S02]  /*eec0*/  LDG.E.LTC128B.U16 R12, desc[UR36][R8.64+0x200] ;  /* 0x00020024080c7981 */ /* 0x000164000c1e1520 */
.L_x_287:
[----:B------:R-:W-:Y:S05]  /*eed0*/  BSYNC B1 ;  /* 0x0000000000017941 */ /* 0x000fea0003800000 */
.L_x_286:
[----:B-----5:R-:W-:Y:S01]  /*eee0*/  IMAD.U32 R13, R12, 0x10000, RZ ;  /* 0x000100000c0d7824 */ /* 0x020fe200078e00ff */
        /* <DEDUP_REMOVED lines=8> */
.L_x_289:
[----:B------:R-:W-:Y:S05]  /*ef70*/  BSYNC B1 ;  /* 0x0000000000017941 */ /* 0x000fea0003800000 */
.L_x_288:
[----:B0----5:R-:W-:Y:S01]  /*ef80*/  SHF.L.U32 R13, R12, 0x10, RZ ;  /* 0x000000100c0d7819 */ /* 0x021fe200000006ff */
[----:B------:R-:W-:Y:S01]  /*ef90*/  BSSY B1, `(.L_x_290) ;  /* 0x0000009000017945 */ /* 0x000fe20003800000 */
[----:B------:R-:W-:-:S03]  /*efa0*/  ISETP.GT.AND P0, PT, R3, 0x108, PT ;  /* 0x000001080300780c */ /* 0x000fc60003f04270 */
[----:B-1----:R-:W-:Y:S01]  /*efb0*/  FMUL R14, R13, R16 ;  /* 0x000000100d0e7220 */ /* 0x002fe20000400000 */
[----:B------:R-:W-:-:S03]  /*efc0*/  ISETP.GT.AND P2, PT, R0, RZ, P0 ;  /* 0x000000ff0000720c */ /* 0x000fc60000744270 */
[----:B------:R-:W-:-:S05]  /*efd0*/  FFMA R14, R27, R2, R14 ;  /* 0x000000021b0e7223 */ /* 0x000fca000000000e */
[----:B------:R-:W-:-:S05]  /*efe0*/  F2FP.BF16.F32.PACK_AB R14, RZ, R14 ;  /* 0x0000000eff0e723e */ /* 0x000fca00000010ff */
[----:B------:R0:W-:Y:S01]  /*eff0*/  @P1 STG.E.U16 desc[UR36][R6.64+0x202], R14 ;  /* 0x0002020e06001986 */ /* 0x0001e2000c101524 */
[----:B------:R-:W-:Y:S05]  /*f000*/  @!P2 BRA `(.L_x_291) ;  /* 0x000000000004a947 */ /* 0x000fea0003800000 */
[----:B------:R1:W5:Y:S02]  /*f010*/  LDG.E.LTC128B.U16 R12, desc[UR36][R10.64+0x210] ;  /* 0x000210240a0c7981 */ /* 0x000364000c1e1520 */
.L_x_291:
[----:B------:R-:W-:Y:S05]  /*f020*/  BSYNC B1 ;  /* 0x0000000000017941 */ /* 0x000fea0003800000 */
.L_x_290:
[----:B-----5:R-:W-:Y:S01]  /*f030*/  IMAD.U32 R13, R12, 0x10000, RZ ;  /* 0x000100000c0d7824 */ /* 0x020fe200078e00ff */
        /* <DEDUP_REMOVED lines=9> */
.L_x_293:
[----:B------:R-:W-:Y:S05]  /*f0d0*/  BSYNC B1 ;  /* 0x0000000000017941 */ /* 0x000fea0003800000 */
.L_x_292:
[----:B0----5:R-:W-:Y:S01]  /*f0e0*/  IMAD.U32 R13, R12, 0x10000, RZ ;  /* 0x000100000c0d7824 */ /* 0x021fe200078e00ff */
        /* <DEDUP_REMOVED lines=8> */
.L_x_295:
[----:B------:R-:W-:Y:S05]  /*f170*/  BSYNC B1 ;  /* 0x0000000000017941 */ /* 0x000fea0003800000 */
.L_x_294:
        /* <DEDUP_REMOVED lines=9> */
.L_x_297:
[----:B------:R-:W-:Y:S05]  /*f210*/  BSYNC B1 ;  /* 0x0000000000017941 */ /* 0x000fea0003800000 */
.L_x_296:
[----:B0----5:R-:W-:Y:S01]  /*f220*/  IMAD.U32 R13, R12, 0x10000, RZ ;  /* 0x000100000c0d7824 */ /* 0x021fe200078e00ff */
        /* <DEDUP_REMOVED lines=9> */
.L_x_299:
[----:B------:R-:W-:Y:S05]  /*f2c0*/  BSYNC B1 ;  /* 0x0000000000017941 */ /* 0x000fea0003800000 */
.L_x_298:
        /* <DEDUP_REMOVED lines=10> */
.L_x_301:
[----:B------:R-:W-:Y:S05]  /*f370*/  BSYNC B1 ;  /* 0x0000000000017941 */ /* 0x000fea0003800000 */
.L_x_300:
[----:B0----5:R-:W-:Y:S01]  /*f380*/  SHF.L.U32 R13, R12, 0x10, RZ ;  /* 0x000000100c0d7819 */ /* 0x021fe200000006ff */
[----:B------:R-:W-:Y:S01]  /*f390*/  BSSY B1, `(.L_x_302) ;  /* 0x0000008000017945 */ /* 0x000fe20003800000 */
[----:B------:R-:W-:-:S03]  /*f3a0*/  ISETP.GT.AND P0, PT, R0, 0x8, P0 ;  /* 0x000000080000780c */ /* 0x000fc60000704270 */
[----:B------:R-:W-:-:S04]  /*f3b0*/  FMUL R14, R13, R16 ;  /* 0x000000100d0e7220 */ /* 0x000fc80000400000 */
[----:B------:R-:W-:-:S05]  /*f3c0*/  FFMA R14, R33, R2, R14 ;  /* 0x00000002210e7223 */ /* 0x000fca000000000e */
[----:B------:R-:W-:-:S05]  /*f3d0*/  F2FP.BF16.F32.PACK_AB R14, RZ, R14 ;  /* 0x0000000eff0e723e */ /* 0x000fca00000010ff */
[----:B------:R0:W-:Y:S01]  /*f3e0*/  @P3 STG.E.U16 desc[UR36][R4.64+0x222], R14 ;  /* 0x0002220e04003986 */ /* 0x0001e2000c101524 */
[----:B------:R-:W-:Y:S05]  /*f3f0*/  @!P0 BRA `(.L_x_303) ;  /* 0x0000000000048947 */ /* 0x000fea0003800000 */
[----:B------:R0:W5:Y:S02]  /*f400*/  LDG.E.LTC128B.U16 R12, desc[UR36][R8.64+0x220] ;  /* 0x00022024080c7981 */ /* 0x000164000c1e1520 */
.L_x_303:
[----:B------:R-:W-:Y:S05]  /*f410*/  BSYNC B1 ;  /* 0x0000000000017941 */ /* 0x000fea0003800000 */
.L_x_302:
        /* <DEDUP_REMOVED lines=9> */
.L_x_305:
[----:B------:R-:W-:Y:S05]  /*f4b0*/  BSYNC B1 ;  /* 0x0000000000017941 */ /* 0x000fea0003800000 */
.L_x_304:
        /* <DEDUP_REMOVED lines=10> */
.L_x_307:
[----:B------:R-:W-:Y:S05]  /*f560*/  BSYNC B1 ;  /* 0x0000000000017941 */ /* 0x000fea0003800000 */
.L_x_306:
        /* <DEDUP_REMOVED lines=10> */
.L_x_309:
[----:B------:R-:W-:Y:S05]  /*f610*/  BSYNC B1 ;  /* 0x0000000000017941 */ /* 0x000fea0003800000 */
.L_x_308:
        /* <DEDUP_REMOVED lines=9> */
.L_x_311:
[----:B------:R-:W-:Y:S05]  /*f6b0*/  BSYNC B1 ;  /* 0x0000000000017941 */ /* 0x000fea0003800000 */
.L_x_310:
        /* <DEDUP_REMOVED lines=9> */
.L_x_313:
[----:B------:R-:W-:Y:S05]  /*f750*/  BSYNC B1 ;  /* 0x0000000000017941 */ /* 0x000fea0003800000 */
.L_x_312:
[----:B0----5:R-:W-:Y:S01]  /*f760*/  SHF.L.U32 R13, R12, 0x10, RZ ;  /* 0x000000100c0d7819 */ /* 0x021fe200000006ff */
[----:B------:R-:W-:Y:S01]  /*f770*/  BSSY B1, `(.L_x_314) ;  /* 0x0000009000017945 */ /* 0x000fe20003800000 */
[----:B------:R-:W-:-:S03]  /*f780*/  ISETP.GT.AND P0, PT, R3, 0x120, PT ;  /* 0x000001200300780c */ /* 0x000fc60003f04270 */
[----:B------:R-:W-:Y:S01]  /*f790*/  FMUL R14, R13, R16 ;  /* 0x000000100d0e7220 */ /* 0x000fe20000400000 */
[----:B------:R-:W-:-:S03]  /*f7a0*/  ISETP.GT.AND P2, PT, R0, RZ, P0 ;  /* 0x000000ff0000720c */ /* 0x000fc60000744270 */
[----:B------:R-:W-:-:S05]  /*f7b0*/  FFMA R14, R39, R2, R14 ;  /* 0x00000002270e7223 */ /* 0x000fca000000000e */
[----:B------:R-:W-:-:S05]  /*f7c0*/  F2FP.BF16.F32.PACK_AB R14, RZ, R14 ;  /* 0x0000000eff0e723e */ /* 0x000fca00000010ff */
[----:B------:R0:W-:Y:S01]  /*f7d0*/  @P1 STG.E.U16 desc[UR36][R6.64+0x232], R14 ;  /* 0x0002320e06001986 */ /* 0x0001e2000c101524 */
[----:B------:R-:W-:Y:S05]  /*f7e0*/  @!P2 BRA `(.L_x_315) ;  /* 0x000000000004a947 */ /* 0x000fea0003800000 */
[----:B------:R0:W5:Y:S02]  /*f7f0*/  LDG.E.LTC128B.U16 R12, desc[UR36][R10.64+0x240] ;  /* 0x000240240a0c7981 */ /* 0x000164000c1e1520 */
.L_x_315:
[----:B------:R-:W-:Y:S05]  /*f800*/  BSYNC B1 ;  /* 0x0000000000017941 */ /* 0x000fea0003800000 */
.L_x_314:
        /* <DEDUP_REMOVED lines=10> */
.L_x_317:
[----:B------:R-:W-:Y:S05]  /*f8b0*/  BSYNC B1 ;  /* 0x0000000000017941 */ /* 0x000fea0003800000 */
.L_x_316:
        /* <DEDUP_REMOVED lines=9> */
.L_x_319:
[----:B------:R-:W-:Y:S05]  /*f950*/  BSYNC B1 ;  /* 0x0000000000017941 */ /* 0x000fea0003800000 */
.L_x_318:
        /* <DEDUP_REMOVED lines=9> */
.L_x_321:
[----:B------:R-:W-:Y:S05]  /*f9f0*/  BSYNC B1 ;  /* 0x0000000000017941 */ /* 0x000fea0003800000 */
.L_x_320:
        /* <DEDUP_REMOVED lines=10> */
.L_x_323:
[----:B------:R-:W-:Y:S05]  /*faa0*/  BSYNC B1 ;  /* 0x0000000000017941 */ /* 0x000fea0003800000 */
.L_x_322:
        /* <DEDUP_REMOVED lines=10> */
.L_x_325:
[----:B------:R-:W-:Y:S05]  /*fb50*/  BSYNC B1 ;  /* 0x0000000000017941 */ /* 0x000fea0003800000 */
.L_x_324:
        /* <DEDUP_REMOVED lines=9> */
.L_x_327:
[----:B------:R-:W-:Y:S05]  /*fbf0*/  BSYNC B1 ;  /* 0x0000000000017941 */ /* 0x000fea0003800000 */
.L_x_326:
        /* <DEDUP_REMOVED lines=9> */
.L_x_329:
[----:B------:R-:W-:Y:S05]  /*fc90*/  BSYNC B1 ;  /* 0x0000000000017941 */ /* 0x000fea0003800000 */
.L_x_328:
        /* <DEDUP_REMOVED lines=10> */
.L_x_331:
[----:B------:R-:W-:Y:S05]  /*fd40*/  BSYNC B1 ;  /* 0x0000000000017941 */ /* 0x000fea0003800000 */
.L_x_330:
        /* <DEDUP_REMOVED lines=10> */
.L_x_333:
[----:B------:R-:W-:Y:S05]  /*fdf0*/  BSYNC B1 ;  /* 0x0000000000017941 */ /* 0x000fea0003800000 */
.L_x_332:
        /* <DEDUP_REMOVED lines=9> */
.L_x_335:
[----:B------:R-:W-:Y:S05]  /*fe90*/  BSYNC B1 ;  /* 0x0000000000017941 */ /* 0x000fea0003800000 */
.L_x_334:
        /* <DEDUP_REMOVED lines=9> */
.L_x_337:
[----:B------:R-:W-:Y:S05]  /*ff30*/  BSYNC B1 ;  /* 0x0000000000017941 */ /* 0x000fea0003800000 */
.L_x_336:
        /* <DEDUP_REMOVED lines=10> */
.L_x_339:
[----:B------:R-:W-:Y:S05]  /*ffe0*/  BSYNC B1 ;  /* 0x0000000000017941 */ /* 0x000fea0003800000 */
.L_x_338:
        /* <DEDUP_REMOVED lines=10> */
.L_x_341:
[----:B------:R-:W-:Y:S05]  /*10090*/  BSYNC B1 ;  /* 0x0000000000017941 */ /* 0x000fea0003800000 */
.L_x_340:
        /* <DEDUP_REMOVED lines=9> */
.L_x_343:
[----:B------:R-:W-:Y:S05]  /*10130*/  BSYNC B1 ;  /* 0x0000000000017941 */ /* 0x000fea0003800000 */
.L_x_342:
        /* <DEDUP_REMOVED lines=9> */
.L_x_345:
[----:B------:R-:W-:Y:S05]  /*101d0*/  BSYNC B1 ;  /* 0x0000000000017941 */ /* 0x000fea0003800000 */
.L_x_344:
        /* <DEDUP_REMOVED lines=10> */
.L_x_347:
[----:B------:R-:W-:Y:S05]  /*10280*/  BSYNC B1 ;  /* 0x0000000000017941 */ /* 0x000fea0003800000 */
.L_x_346:
        /* <DEDUP_REMOVED lines=10> */
.L_x_349:
[----:B------:R-:W-:Y:S05]  /*10330*/  BSYNC B1 ;  /* 0x0000000000017941 */ /* 0x000fea0003800000 */
.L_x_348:
        /* <DEDUP_REMOVED lines=9> */
.L_x_351:
[----:B------:R-:W-:Y:S05]  /*103d0*/  BSYNC B1 ;  /* 0x0000000000017941 */ /* 0x000fea0003800000 */
.L_x_350:
        /* <DEDUP_REMOVED lines=9> */
.L_x_353:
[----:B------:R-:W-:Y:S05]  /*10470*/  BSYNC B1 ;  /* 0x0000000000017941 */ /* 0x000fea0003800000 */
.L_x_352:
        /* <DEDUP_REMOVED lines=10> */
.L_x_355:
[----:B------:R-:W-:Y:S05]  /*10520*/  BSYNC B1 ;  /* 0x0000000000017941 */ /* 0x000fea0003800000 */
.L_x_354:
        /* <DEDUP_REMOVED lines=10> */
.L_x_357:
[----:B------:R-:W-:Y:S05]  /*105d0*/  BSYNC B1 ;  /* 0x0000000000017941 */ /* 0x000fea0003800000 */
.L_x_356:
        /* <DEDUP_REMOVED lines=9> */
.L_x_359:
[----:B------:R-:W-:Y:S05]  /*10670*/  BSYNC B1 ;  /* 0x0000000000017941 */ /* 0x000fea0003800000 */
.L_x_358:
        /* <DEDUP_REMOVED lines=9> */
.L_x_361:
[----:B------:R-:W-:Y:S05]  /*10710*/  BSYNC B1 ;  /* 0x0000000000017941 */ /* 0x000fea0003800000 */
.L_x_360:
        /* <DEDUP_REMOVED lines=10> */
.L_x_363:
[----:B------:R-:W-:Y:S05]  /*107c0*/  BSYNC B1 ;  /* 0x0000000000017941 */ /* 0x000fea0003800000 */
.L_x_362:
        /* <DEDUP_REMOVED lines=10> */
.L_x_365:
[----:B------:R-:W-:Y:S05]  /*10870*/  BSYNC B1 ;  /* 0x0000000000017941 */ /* 0x000fea0003800000 */
.L_x_364:
        /* <DEDUP_REMOVED lines=9> */
.L_x_367:
[----:B------:R-:W-:Y:S05]  /*10910*/  BSYNC B1 ;  /* 0x0000000000017941 */ /* 0x000fea0003800000 */
.L_x_366:
        /* <DEDUP_REMOVED lines=9> */
.L_x_369:
[----:B------:R-:W-:Y:S05]  /*109b0*/  BSYNC B1 ;  /* 0x0000000000017941 */ /* 0x000fea0003800000 */
.L_x_368:
        /* <DEDUP_REMOVED lines=10> */
.L_x_371:
[----:B------:R-:W-:Y:S05]  /*10a60*/  BSYNC B1 ;  /* 0x0000000000017941 */ /* 0x000fea0003800000 */
.L_x_370:
        /* <DEDUP_REMOVED lines=10> */
.L_x_373:
[----:B------:R-:W-:Y:S05]  /*10b10*/  BSYNC B1 ;  /* 0x0000000000017941 */ /* 0x000fea0003800000 */
.L_x_372:
        /* <DEDUP_REMOVED lines=9> */
.L_x_375:
[----:B------:R-:W-:Y:S05]  /*10bb0*/  BSYNC B1 ;  /* 0x0000000000017941 */ /* 0x000fea0003800000 */
.L_x_374:
        /* <DEDUP_REMOVED lines=9> */
.L_x_377:
[----:B------:R-:W-:Y:S05]  /*10c50*/  BSYNC B1 ;  /* 0x0000000000017941 */ /* 0x000fea0003800000 */
.L_x_376:
        /* <DEDUP_REMOVED lines=10> */
.L_x_379:
[----:B------:R-:W-:Y:S05]  /*10d00*/  BSYNC B1 ;  /* 0x0000000000017941 */ /* 0x000fea0003800000 */
.L_x_378:
        /* <DEDUP_REMOVED lines=10> */
.L_x_381:
[----:B------:R-:W-:Y:S05]  /*10db0*/  BSYNC B1 ;  /* 0x0000000000017941 */ /* 0x000fea0003800000 */
.L_x_380:
        /* <DEDUP_REMOVED lines=9> */
.L_x_383:
[----:B------:R-:W-:Y:S05]  /*10e50*/  BSYNC B1 ;  /* 0x0000000000017941 */ /* 0x000fea0003800000 */
.L_x_382:
        /* <DEDUP_REMOVED lines=9> */
.L_x_385:
[----:B------:R-:W-:Y:S05]  /*10ef0*/  BSYNC B1 ;  /* 0x0000000000017941 */ /* 0x000fea0003800000 */
.L_x_384:
        /* <DEDUP_REMOVED lines=10> */
.L_x_387:
[----:B------:R-:W-:Y:S05]  /*10fa0*/  BSYNC B1 ;  /* 0x0000000000017941 */ /* 0x000fea0003800000 */
.L_x_386:
        /* <DEDUP_REMOVED lines=10> */
.L_x_389:
[----:B------:R-:W-:Y:S05]  /*11050*/  BSYNC B1 ;  /* 0x0000000000017941 */ /* 0x000fea0003800000 */
.L_x_388:
        /* <DEDUP_REMOVED lines=9> */
.L_x_391:
[----:B------:R-:W-:Y:S05]  /*110f0*/  BSYNC B1 ;  /* 0x0000000000017941 */ /* 0x000fea0003800000 */
.L_x_390:
        /* <DEDUP_REMOVED lines=9> */
.L_x_393:
[----:B------:R-:W-:Y:S05]  /*11190*/  BSYNC B1 ;  /* 0x0000000000017941 */ /* 0x000fea0003800000 */
.L_x_392:
        /* <DEDUP_REMOVED lines=10> */
.L_x_395:
[----:B------:R-:W-:Y:S05]  /*11240*/  BSYNC B1 ;  /* 0x0000000000017941 */ /* 0x000fea0003800000 */
.L_x_394:
        /* <DEDUP_REMOVED lines=10> */
.L_x_397:
[----:B------:R-:W-:Y:S05]  /*112f0*/  BSYNC B1 ;  /* 0x0000000000017941 */ /* 0x000fea0003800000 */
.L_x_396:
        /* <DEDUP_REMOVED lines=9> */
.L_x_399:
[----:B------:R-:W-:Y:S05]  /*11390*/  BSYNC B1 ;  /* 0x0000000000017941 */ /* 0x000fea0003800000 */
.L_x_398:
        /* <DEDUP_REMOVED lines=9> */
.L_x_401:
[----:B------:R-:W-:Y:S05]  /*11430*/  BSYNC B1 ;  /* 0x0000000000017941 */ /* 0x000fea0003800000 */
.L_x_400:
        /* <DEDUP_REMOVED lines=10> */
.L_x_403:
[----:B------:R-:W-:Y:S05]  /*114e0*/  BSYNC B1 ;  /* 0x0000000000017941 */ /* 0x000fea0003800000 */
.L_x_402:
        /* <DEDUP_REMOVED lines=10> */
.L_x_405:
[----:B------:R-:W-:Y:S05]  /*11590*/  BSYNC B1 ;  /* 0x0000000000017941 */ /* 0x000fea0003800000 */
.L_x_404:
        /* <DEDUP_REMOVED lines=9> */
.L_x_407:
[----:B------:R-:W-:Y:S05]  /*11630*/  BSYNC B1 ;  /* 0x0000000000017941 */ /* 0x000fea0003800000 */
.L_x_406:
        /* <DEDUP_REMOVED lines=9> */
.L_x_409:
[----:B------:R-:W-:Y:S05]  /*116d0*/  BSYNC B1 ;  /* 0x0000000000017941 */ /* 0x000fea0003800000 */
.L_x_408:
        /* <DEDUP_REMOVED lines=10> */
.L_x_411:
[----:B------:R-:W-:Y:S05]  /*11780*/  BSYNC B1 ;  /* 0x0000000000017941 */ /* 0x000fea0003800000 */
.L_x_410:
        /* <DEDUP_REMOVED lines=10> */
.L_x_413:
[----:B------:R-:W-:Y:S05]  /*11830*/  BSYNC B1 ;  /* 0x0000000000017941 */ /* 0x000fea0003800000 */
.L_x_412:
        /* <DEDUP_REMOVED lines=9> */
.L_x_415:
[----:B------:R-:W-:Y:S05]  /*118d0*/  BSYNC B1 ;  /* 0x0000000000017941 */ /* 0x000fea0003800000 */
.L_x_414:
        /* <DEDUP_REMOVED lines=9> */
.L_x_417:
[----:B------:R-:W-:Y:S05]  /*11970*/  BSYNC B1 ;  /* 0x0000000000017941 */ /* 0x000fea0003800000 */
.L_x_416:
        /* <DEDUP_REMOVED lines=10> */
.L_x_419:
[----:B------:R-:W-:Y:S05]  /*11a20*/  BSYNC B1 ;  /* 0x0000000000017941 */ /* 0x000fea0003800000 */
.L_x_418:
        /* <DEDUP_REMOVED lines=10> */
.L_x_421:
[----:B------:R-:W-:Y:S05]  /*11ad0*/  BSYNC B1 ;  /* 0x0000000000017941 */ /* 0x000fea0003800000 */
.L_x_420:
        /* <DEDUP_REMOVED lines=9> */
.L_x_423:
[----:B------:R-:W-:Y:S05]  /*11b70*/  BSYNC B1 ;  /* 0x0000000000017941 */ /* 0x000fea0003800000 */
.L_x_422:
        /* <DEDUP_REMOVED lines=9> */
.L_x_425:
[----:B------:R-:W-:Y:S05]  /*11c10*/  BSYNC B1 ;  /* 0x0000000000017941 */ /* 0x000fea0003800000 */
.L_x_424:
        /* <DEDUP_REMOVED lines=10> */
.L_x_427:
[----:B------:R-:W-:Y:S05]  /*11cc0*/  BSYNC B1 ;  /* 0x0000000000017941 */ /* 0x000fea0003800000 */
.L_x_426:
        /* <DEDUP_REMOVED lines=10> */
.L_x_429:
[----:B------:R-:W-:Y:S05]  /*11d70*/  BSYNC B1 ;  /* 0x0000000000017941 */ /* 0x000fea0003800000 */
.L_x_428:
        /* <DEDUP_REMOVED lines=9> */
.L_x_431:
[----:B------:R-:W-:Y:S05]  /*11e10*/  BSYNC B1 ;  /* 0x0000000000017941 */ /* 0x000fea0003800000 */
.L_x_430:
        /* <DEDUP_REMOVED lines=9> */
.L_x_433:
[----:B------:R-:W-:Y:S05]  /*11eb0*/  BSYNC B1 ;  /* 0x0000000000017941 */ /* 0x000fea0003800000 */
.L_x_432:
        /* <DEDUP_REMOVED lines=10> */
.L_x_435:
[----:B------:R-:W-:Y:S05]  /*11f60*/  BSYNC B1 ;  /* 0x0000000000017941 */ /* 0x000fea0003800000 */
.L_x_434:
        /* <DEDUP_REMOVED lines=10> */
.L_x_437:
[----:B------:R-:W-:Y:S05]  /*12010*/  BSYNC B1 ;  /* 0x0000000000017941 */ /* 0x000fea0003800000 */
.L_x_436:
        /* <DEDUP_REMOVED lines=9> */
.L_x_439:
[----:B------:R-:W-:Y:S05]  /*120b0*/  BSYNC B1 ;  /* 0x0000000000017941 */ /* 0x000fea0003800000 */
.L_x_438:
        /* <DEDUP_REMOVED lines=9> */
.L_x_441:
[----:B------:R-:W-:Y:S05]  /*12150*/  BSYNC B1 ;  /* 0x0000000000017941 */ /* 0x000fea0003800000 */
.L_x_440:
        /* <DEDUP_REMOVED lines=10> */
.L_x_443:
[----:B------:R-:W-:Y:S05]  /*12200*/  BSYNC B1 ;  /* 0x0000000000017941 */ /* 0x000fea0003800000 */
.L_x_442:
        /* <DEDUP_REMOVED lines=10> */
.L_x_445:
[----:B------:R-:W-:Y:S05]  /*122b0*/  BSYNC B1 ;  /* 0x0000000000017941 */ /* 0x000fea0003800000 */
.L_x_444:
        /* <DEDUP_REMOVED lines=9> */
.L_x_447:
[----:B------:R-:W-:Y:S05]  /*12350*/  BSYNC B1 ;  /* 0x0000000000017941 */ /* 0x000fea0003800000 */
.L_x_446:
        /* <DEDUP_REMOVED lines=9> */
.L_x_449:
[----:B------:R-:W-:Y:S05]  /*123f0*/  BSYNC B1 ;  /* 0x0000000000017941 */ /* 0x000fea0003800000 */
.L_x_448:
        /* <DEDUP_REMOVED lines=10> */
.L_x_451:
[----:B------:R-:W-:Y:S05]  /*124a0*/  BSYNC B1 ;  /* 0x0000000000017941 */ /* 0x000fea0003800000 */
.L_x_450:
        /* <DEDUP_REMOVED lines=10> */
.L_x_453:
[----:B------:R-:W-:Y:S05]  /*12550*/  BSYNC B1 ;  /* 0x0000000000017941 */ /* 0x000fea0003800000 */
.L_x_452:
        /* <DEDUP_REMOVED lines=9> */
.L_x_455:
[----:B------:R-:W-:Y:S05]  /*125f0*/  BSYNC B1 ;  /* 0x0000000000017941 */ /* 0x000fea0003800000 */
.L_x_454:
        /* <DEDUP_REMOVED lines=9> */
.L_x_457:
[----:B------:R-:W-:Y:S05]  /*12690*/  BSYNC B1 ;  /* 0x0000000000017941 */ /* 0x000fea0003800000 */
.L_x_456:
        /* <DEDUP_REMOVED lines=10> */
.L_x_459:
[----:B------:R-:W-:Y:S05]  /*12740*/  BSYNC B1 ;  /* 0x0000000000017941 */ /* 0x000fea0003800000 */
.L_x_458:
        /* <DEDUP_REMOVED lines=10> */
.L_x_461:
[----:B------:R-:W-:Y:S05]  /*127f0*/  BSYNC B1 ;  /* 0x0000000000017941 */ /* 0x000fea0003800000 */
.L_x_460:
        /* <DEDUP_REMOVED lines=9> */
.L_x_463:
[----:B------:R-:W-:Y:S05]  /*12890*/  BSYNC B1 ;  /* 0x0000000000017941 */ /* 0x000fea0003800000 */
.L_x_462:
        /* <DEDUP_REMOVED lines=9> */
.L_x_465:
[----:B------:R-:W-:Y:S05]  /*12930*/  BSYNC B1 ;  /* 0x0000000000017941 */ /* 0x000fea0003800000 */
.L_x_464:
        /* <DEDUP_REMOVED lines=10> */
.L_x_467:
[----:B------:R-:W-:Y:S05]  /*129e0*/  BSYNC B1 ;  /* 0x0000000000017941 */ /* 0x000fea0003800000 */
.L_x_466:
        /* <DEDUP_REMOVED lines=10> */
.L_x_469:
[----:B------:R-:W-:Y:S05]  /*12a90*/  BSYNC B1 ;  /* 0x0000000000017941 */ /* 0x000fea0003800000 */
.L_x_468:
        /* <DEDUP_REMOVED lines=9> */
.L_x_471:
[----:B------:R-:W-:Y:S05]  /*12b30*/  BSYNC B1 ;  /* 0x0000000000017941 */ /* 0x000fea0003800000 */
.L_x_470:
        /* <DEDUP_REMOVED lines=9> */
.L_x_473:
[----:B------:R-:W-:Y:S05]  /*12bd0*/  BSYNC B1 ;  /* 0x0000000000017941 */ /* 0x000fea0003800000 */
.L_x_472:
        /* <DEDUP_REMOVED lines=10> */
.L_x_475:
[----:B------:R-:W-:Y:S05]  /*12c80*/  BSYNC B1 ;  /* 0x0000000000017941 */ /* 0x000fea0003800000 */
.L_x_474:
        /* <DEDUP_REMOVED lines=10> */
.L_x_477:
[----:B------:R-:W-:Y:S05]  /*12d30*/  BSYNC B1 ;  /* 0x0000000000017941 */ /* 0x000fea0003800000 */
.L_x_476:
        /* <DEDUP_REMOVED lines=9> */
.L_x_479:
[----:B------:R-:W-:Y:S05]  /*12dd0*/  BSYNC B1 ;  /* 0x0000000000017941 */ /* 0x000fea0003800000 */
.L_x_478:
        /* <DEDUP_REMOVED lines=9> */
.L_x_481:
[----:B------:R-:W-:Y:S05]  /*12e70*/  BSYNC B1 ;  /* 0x0000000000017941 */ /* 0x000fea0003800000 */
.L_x_480:
        /* <DEDUP_REMOVED lines=10> */
.L_x_483:
[----:B------:R-:W-:Y:S05]  /*12f20*/  BSYNC B1 ;  /* 0x0000000000017941 */ /* 0x000fea0003800000 */
.L_x_482:
        /* <DEDUP_REMOVED lines=10> */
.L_x_485:
[----:B------:R-:W-:Y:S05]  /*12fd0*/  BSYNC B1 ;  /* 0x0000000000017941 */ /* 0x000fea0003800000 */
.L_x_484:
        /* <DEDUP_REMOVED lines=9> */
.L_x_487:
[----:B------:R-:W-:Y:S05]  /*13070*/  BSYNC B1 ;  /* 0x0000000000017941 */ /* 0x000fea0003800000 */
.L_x_486:
        /* <DEDUP_REMOVED lines=9> */
.L_x_489:
[----:B------:R-:W-:Y:S05]  /*13110*/  BSYNC B1 ;  /* 0x0000000000017941 */ /* 0x000fea0003800000 */
.L_x_488:
        /* <DEDUP_REMOVED lines=10> */
.L_x_491:
[----:B------:R-:W-:Y:S05]  /*131c0*/  BSYNC B1 ;  /* 0x0000000000017941 */ /* 0x000fea0003800000 */
.L_x_490:
        /* <DEDUP_REMOVED lines=10> */
.L_x_493:
[----:B------:R-:W-:Y:S05]  /*13270*/  BSYNC B1 ;  /* 0x0000000000017941 */ /* 0x000fea0003800000 */
.L_x_492:
        /* <DEDUP_REMOVED lines=9> */
.L_x_495:
[----:B------:R-:W-:Y:S05]  /*13310*/  BSYNC B1 ;  /* 0x0000000000017941 */ /* 0x000fea0003800000 */
.L_x_494:
        /* <DEDUP_REMOVED lines=9> */
.L_x_497:
[----:B------:R-:W-:Y:S05]  /*133b0*/  BSYNC B1 ;  /* 0x0000000000017941 */ /* 0x000fea0003800000 */
.L_x_496:
        /* <DEDUP_REMOVED lines=10> */
.L_x_499:
[----:B------:R-:W-:Y:S05]  /*13460*/  BSYNC B1 ;  /* 0x0000000000017941 */ /* 0x000fea0003800000 */
.L_x_498:
        /* <DEDUP_REMOVED lines=10> */
.L_x_501:
[----:B------:R-:W-:Y:S05]  /*13510*/  BSYNC B1 ;  /* 0x0000000000017941 */ /* 0x000fea0003800000 */
.L_x_500:
        /* <DEDUP_REMOVED lines=9> */
.L_x_503:
[----:B------:R-:W-:Y:S05]  /*135b0*/  BSYNC B1 ;  /* 0x0000000000017941 */ /* 0x000fea0003800000 */
.L_x_502:
        /* <DEDUP_REMOVED lines=9> */
.L_x_505:
[----:B------:R-:W-:Y:S05]  /*13650*/  BSYNC B1 ;  /* 0x0000000000017941 */ /* 0x000fea0003800000 */
.L_x_504:
        /* <DEDUP_REMOVED lines=10> */
.L_x_507:
[----:B------:R-:W-:Y:S05]  /*13700*/  BSYNC B1 ;  /* 0x0000000000017941 */ /* 0x000fea0003800000 */
.L_x_506:
        /* <DEDUP_REMOVED lines=10> */
.L_x_509:
[----:B------:R-:W-:Y:S05]  /*137b0*/  BSYNC B1 ;  /* 0x0000000000017941 */ /* 0x000fea0003800000 */
.L_x_508:
        /* <DEDUP_REMOVED lines=9> */
.L_x_511:
[----:B------:R-:W-:Y:S05]  /*13850*/  BSYNC B1 ;  /* 0x0000000000017941 */ /* 0x000fea0003800000 */
.L_x_510:
        /* <DEDUP_REMOVED lines=9> */
.L_x_513:
[----:B------:R-:W-:Y:S05]  /*138f0*/  BSYNC B1 ;  /* 0x0000000000017941 */ /* 0x000fea0003800000 */
.L_x_512:
        /* <DEDUP_REMOVED lines=10> */
.L_x_515:
[----:B------:R-:W-:Y:S05]  /*139a0*/  BSYNC B1 ;  /* 0x0000000000017941 */ /* 0x000fea0003800000 */
.L_x_514:
        /* <DEDUP_REMOVED lines=10> */
.L_x_517:
[----:B------:R-:W-:Y:S05]  /*13a50*/  BSYNC B1 ;  /* 0x0000000000017941 */ /* 0x000fea0003800000 */
.L_x_516:
        /* <DEDUP_REMOVED lines=9> */
.L_x_519:
[----:B------:R-:W-:Y:S05]  /*13af0*/  BSYNC B1 ;  /* 0x0000000000017941 */ /* 0x000fea0003800000 */
.L_x_518:
        /* <DEDUP_REMOVED lines=9> */
.L_x_521:
[----:B------:R-:W-:Y:S05]  /*13b90*/  BSYNC B1 ;  /* 0x0000000000017941 */ /* 0x000fea0003800000 */
.L_x_520:
        /* <DEDUP_REMOVED lines=10> */
.L_x_523:
[----:B------:R-:W-:Y:S05]  /*13c40*/  BSYNC B1 ;  /* 0x0000000000017941 */ /* 0x000fea0003800000 */
.L_x_522:
        /* <DEDUP_REMOVED lines=10> */
.L_x_525:
[----:B------:R-:W-:Y:S05]  /*13cf0*/  BSYNC B1 ;  /* 0x0000000000017941 */ /* 0x000fea0003800000 */
.L_x_524:
        /* <DEDUP_REMOVED lines=9> */
.L_x_527:
[----:B------:R-:W-:Y:S05]  /*13d90*/  BSYNC B1 ;  /* 0x0000000000017941 */ /* 0x000fea0003800000 */
.L_x_526:
        /* <DEDUP_REMOVED lines=9> */
.L_x_529:
[----:B------:R-:W-:Y:S05]  /*13e30*/  BSYNC B1 ;  /* 0x0000000000017941 */ /* 0x000fea0003800000 */
.L_x_528:
        /* <DEDUP_REMOVED lines=10> */
.L_x_531:
[----:B------:R-:W-:Y:S05]  /*13ee0*/  BSYNC B1 ;  /* 0x0000000000017941 */ /* 0x000fea0003800000 */
.L_x_530:
        /* <DEDUP_REMOVED lines=10> */
.L_x_533:
[----:B------:R-:W-:Y:S05]  /*13f90*/  BSYNC B1 ;  /* 0x0000000000017941 */ /* 0x000fea0003800000 */
.L_x_532:
[----:B-----5:R-:W-:Y:S01]  /*13fa0*/  IMAD.U32 R3, R12, 0x10000, RZ ;  /* 0x000100000c037824 */ /* 0x020fe200078e00ff */
[----:B------:R-:W-:Y:S01]  /*13fb0*/  ISETP.GT.AND P0, PT, R0, 0x8, P0 ;  /* 0x000000080000780c */ /* 0x000fe20000704270 */
[----:B------:R-:W-:Y:S02]  /*13fc0*/  BSSY B1, `(.L_x_534) ;  /* 0x0000007000017945 */ /* 0x000fe40003800000 */
[----:B012-4-:R-:W-:-:S04]  /*13fd0*/  FMUL R10, R3, R16 ;  /* 0x00000010030a7220 */ /* 0x017fc80000400000 */
[----:B------:R-:W-:-:S05]  /*13fe0*/  FFMA R10, R149, R2, R10 ;  /* 0x00000002950a7223 */ /* 0x000fca000000000a */
[----:B------:R-:W-:-:S05]  /*13ff0*/  F2FP.BF16.F32.PACK_AB R10, RZ, R10 ;  /* 0x0000000aff0a723e */ /* 0x000fca00000010ff */
[----:B------:R0:W-:Y:S01]  /*14000*/  @P3 STG.E.U16 desc[UR36][R4.64+0x3f2], R10 ;  /* 0x0003f20a04003986 */ /* 0x0001e2000c101524 */
[----:B------:R-:W-:Y:S05]  /*14010*/  @!P0 BRA `(.L_x_535) ;  /* 0x0000000000048947 */ /* 0x000fea0003800000 */
[----:B------:R1:W5:Y:S02]  /*14020*/  LDG.E.LTC128B.U16 R12, desc[UR36][R8.64+0x3f0] ;  /* 0x0003f024080c7981 */ /* 0x000364000c1e1520 */
.L_x_535:
[----:B------:R-:W-:Y:S05]  /*14030*/  BSYNC B1 ;  /* 0x0000000000017941 */ /* 0x000fea0003800000 */
.L_x_534:
[----:B-----5:R-:W-:Y:S01]  /*14040*/  IMAD.U32 R3, R12, 0x10000, RZ ;  /* 0x000100000c037824 */ /* 0x020fe200078e00ff */
[----:B------:R-:W-:Y:S01]  /*14050*/  ISETP.GT.AND P1, PT, R0, 0x8, P1 ;  /* 0x000000080000780c */ /* 0x000fe20000f24270 */
[----:B0-----:R-:W-:Y:S01]  /*14060*/  @P0 IMAD.MOV.U32 R4, RZ, RZ, R6 ;  /* 0x000000ffff040224 */ /* 0x001fe200078e0006 */
[----:B------:R-:W-:Y:S01]  /*14070*/  BSSY B1, `(.L_x_536) ;  /* 0x0000008000017945 */ /* 0x000fe20003800000 */
[----:B------:R-:W-:Y:S01]  /*14080*/  FMUL R3, R3, R16 ;  /* 0x0000001003037220 */ /* 0x000fe20000400000 */
[----:B------:R-:W-:-:S03]  /*14090*/  @P0 IMAD.MOV.U32 R5, RZ, RZ, R7 ;  /* 0x000000ffff050224 */ /* 0x000fc600078e0007 */
[----:B------:R-:W-:-:S05]  /*140a0*/  FFMA R3, R150, R2, R3 ;  /* 0x0000000296037223 */ /* 0x000fca0000000003 */
[----:B------:R-:W-:-:S05]  /*140b0*/  F2FP.BF16.F32.PACK_AB R3, RZ, R3 ;  /* 0x00000003ff03723e */ /* 0x000fca00000010ff */
[----:B------:R0:W-:Y:S01]  /*140c0*/  @P0 STG.E.U16 desc[UR36][R4.64+0x3f0], R3 ;  /* 0x0003f00304000986 */ /* 0x0001e2000c101524 */
[----:B------:R-:W-:Y:S05]  /*140d0*/  @!P1 BRA `(.L_x_537) ;  /* 0x0000000000049947 */ /* 0x000fea0003800000 */
[----:B------:R2:W5:Y:S02]  /*140e0*/  LDG.E.LTC128B.U16 R12, desc[UR36][R8.64+0x3f2] ;  /* 0x0003f224080c7981 */ /* 0x000564000c1e1520 */
.L_x_537:
[----:B------:R-:W-:Y:S05]  /*140f0*/  BSYNC B1 ;  /* 0x0000000000017941 */ /* 0x000fea0003800000 */
.L_x_536:
[----:B------:R-:W-:Y:S05]  /*14100*/  @!P1 BRA `(.L_x_538) ;  /* 0x0000005000949947 */ /* 0x000fea0003800000 */
[----:B0----5:R-:W-:-:S05]  /*14110*/  SHF.L.U32 R3, R12, 0x10, RZ ;  /* 0x000000100c037819 */ /* 0x021fca00000006ff */
[----:B------:R-:W-:-:S04]  /*14120*/  FMUL R0, R3, R16 ;  /* 0x0000001003007220 */ /* 0x000fc80000400000 */
[----:B------:R-:W-:-:S05]  /*14130*/  FFMA R0, R151, R2, R0 ;  /* 0x0000000297007223 */ /* 0x000fca0000000000 */
[----:B------:R-:W-:-:S05]  /*14140*/  F2FP.BF16.F32.PACK_AB R0, RZ, R0 ;  /* 0x00000000ff00723e */ /* 0x000fca00000010ff */
[----:B------:R4:W-:Y:S01]  /*14150*/  STG.E.U16 desc[UR36][R6.64+0x3f2], R0 ;  /* 0x0003f20006007986 */ /* 0x0009e2000c101524 */
[----:B------:R-:W-:Y:S05]  /*14160*/  BRA `(.L_x_538) ;  /* 0x00000050007c7947 */ /* 0x000fea0003800000 */
.L_x_29:
[----:B------:R-:W2:Y:S01]  /*14170*/  LDL.LU R8, [R1] ;  /* 0x0000000001087983 */ /* 0x000ea20000300800 */
[----:B------:R-:W-:-:S03]  /*14180*/  ULDC.64 UR4, c[0x0][0x5c0] ;  /* 0x0001700000047ab9 */ /* 0x000fc60000000a00 */
[----:B------:R-:W3:Y:S04]  /*14190*/  LDL.LU R9, [R1+0x8] ;  /* 0x0000080001097983 */ /* 0x000ee80000300800 */
[----:B------:R-:W4:Y:S04]  /*141a0*/  LDL.LU R155, [R1+0x58] ;  /* 0x00005800019b7983 */ /* 0x000f280000300800 */
        /* <DEDUP_REMOVED lines=49> */
[----:B------:R1:W-:Y:S04]  /*144c0*/  STL [R1+0x230], R144 ;  /* 0x0002309001007387 */ /* 0x0003e80000100800 */
[----:B-1----:R-:W4:Y:S04]  /*144d0*/  LDL.LU R144, [R1+0x130] ;  /* 0x0001300001907983 */ /* 0x002f280000300800 */
[----:B------:R1:W-:Y:S04]  /*144e0*/  STL [R1+0x22c], R145 ;  /* 0x00022c9101007387 */ /* 0x0003e80000100800 */
[----:B-1----:R-:W4:Y:S04]  /*144f0*/  LDL.LU R145, [R1+0x134] ;  /* 0x0001340001917983 */ /* 0x002f280000300800 */
        /* <DEDUP_REMOVED lines=44> */
[----:B------:R-:W-:Y:S04]  /*147c0*/  STL [R1+0x228], R146 ;  /* 0x0002289201007387 */ /* 0x000fe80000100800 */
[----:B------:R1:W-:Y:S01]  /*147d0*/  STL [R1+0x224], R147 ;  /* 0x0002249301007387 */ /* 0x0003e20000100800 */
[----:B--2---:R-:W-:Y:S01]  /*147e0*/  FMUL R8, R8, R2 ;  /* 0x0000000208087220 */ /* 0x004fe20000400000 */
[----:B0-----:R-:W-:-:S02]  /*147f0*/  LEA R4, P1, R10, UR4, 0x1 ;  /* 0x000000040a047c11 */ /* 0x001fc4000f8208ff */
[----:B-1----:R-:W2:Y:S04]  /*14800*/  LDL.LU R147, [R1+0x128] ;  /* 0x0001280001937983 */ /* 0x002ea80000300800 */
[----:B------:R0:W-:Y:S01]  /*14810*/  STL [R1+0x220], R148 ;  /* 0x0002209401007387 */ /* 0x0001e20000100800 */
[----:B------:R-:W-:Y:S02]  /*14820*/  LEA.HI.X R5, R10, UR5, R5, 0x1, P1 ;  /* 0x000000050a057c11 */ /* 0x000fe400088f0c05 */
[----:B------:R-:W-:Y:S01]  /*14830*/  F2FP.BF16.F32.PACK_AB R8, RZ, R8 ;  /* 0x00000008ff08723e */ /* 0x000fe200000010ff */
[----:B0-----:R-:W2:Y:S04]  /*14840*/  LDL.LU R148, [R1+0x12c] ;  /* 0x00012c0001947983 */ /* 0x001ea80000300800 */
[----:B------:R0:W-:Y:S04]  /*14850*/  STL [R1+0x21c], R149 ;  /* 0x00021c9501007387 */ /* 0x0001e80000100800 */
[----:B0-----:R-:W2:Y:S04]  /*14860*/  LDL.LU R149, [R1+0x138] ;  /* 0x0001380001957983 */ /* 0x001ea80000300800 */
[----:B------:R0:W-:Y:S04]  /*14870*/  STL [R1+0x218], R150 ;  /* 0x0002189601007387 */ /* 0x0001e80000100800 */
[----:B0-----:R-:W2:Y:S04]  /*14880*/  LDL.LU R150, [R1+0x13c] ;  /* 0x00013c0001967983 */ /* 0x001ea80000300800 */
[----:B------:R0:W-:Y:S04]  /*14890*/  STL [R1+0x214], R151 ;  /* 0x0002149701007387 */ /* 0x0001e80000100800 */
[----:B------:R-:W-:Y:S04]  /*148a0*/  @P2 STG.E.U16 desc[UR36][R4.64], R8 ;  /* 0x0000000804002986 */ /* 0x000fe8000c101524 */
[----:B0-----:R-:W2:Y:S04]  /*148b0*/  LDL.LU R151, [R1+0x140] ;  /* 0x0001400001977983 */ /* 0x001ea80000300800 */
[----:B------:R0:W-:Y:S04]  /*148c0*/  STL [R1+0x210], R17 ;  /* 0x0002101101007387 */ /* 0x0001e80000100800 */
[----:B0-----:R-:W2:Y:S04]  /*148d0*/  LDL.LU R17, [R1+0x144] ;  /* 0x0001440001117983 */ /* 0x001ea80000300800 */
[----:B------:R0:W-:Y:S04]  /*148e0*/  STL [R1+0x20c], R16 ;  /* 0x00020c1001007387 */ /* 0x0001e80000100800 */
[----:B0-----:R-:W2:Y:S04]  /*148f0*/  LDL.LU R16, [R1+0x148] ;  /* 0x0001480001107983 */ /* 0x001ea80000300800 */
[----:B------:R-:W2:Y:S04]  /*14900*/  LDL.LU R11, [R1+0x84] ;  /* 0x00008400010b7983 */ /* 0x000ea80000300800 */
[----:B------:R-:W4:Y:S01]  /*14910*/  LDL.LU R8, [R1+0x4] ;  /* 0x0000040001087983 */ /* 0x000f220000300800 */
[----:B------:R-:W-:Y:S01]  /*14920*/  ISETP.GT.AND P1, PT, R3, 0x1, PT ;  /* 0x000000010300780c */ /* 0x000fe20003f24270 */
[----:B---3--:R-:W-:-:S03]  /*14930*/  FMUL R9, R9, R2 ;  /* 0x0000000209097220 */ /* 0x008fc60000400000 */
[C---:B------:R-:W-:Y:S02]  /*14940*/  ISETP.GT.AND P2, PT, R0.reuse, RZ, P1 ;  /* 0x000000ff0000720c */ /* 0x040fe40000f44270 */
[----:B------:R-:W-:Y:S02]  /*14950*/  ISETP.GT.AND P0, PT, R0, 0x8, P0 ;  /* 0x000000080000780c */ /* 0x000fe40000704270 */
[----:B------:R-:W-:Y:S01]  /*14960*/  SHF.L.U64.HI R7, R6, 0x4, R7 ;  /* 0x0000000406077819 */ /* 0x000fe20000010207 */
[----:B----4-:R-:W-:-:S05]  /*14970*/  FMUL R8, R8, R2 ;  /* 0x0000000208087220 */ /* 0x010fca0000400000 */
[----:B------:R-:W-:-:S04]  /*14980*/  F2FP.BF16.F32.PACK_AB R8, RZ, R8 ;  /* 0x00000008ff08723e */ /* 0x000fc800000010ff */
[----:B------:R-:W-:Y:S02]  /*14990*/  PRMT R10, R8, 0x7610, R10 ;  /* 0x00007610080a7816 */ /* 0x000fe4000000000a */
[----:B------:R-:W-:Y:S02]  /*149a0*/  F2FP.BF16.F32.PACK_AB R8, RZ, R9 ;  /* 0x00000009ff08723e */ /* 0x000fe400000010ff */
[----:B------:R-:W3:Y:S04]  /*149b0*/  LDL.LU R9, [R1+0x50] ;  /* 0x0000500001097983 */ /* 0x000ee80000300800 */
[----:B------:R0:W-:Y:S01]  /*149c0*/  @P2 STG.E.U16 desc[UR36][R4.64+0x2], R10 ;  /* 0x0000020a04002986 */ /* 0x0001e2000c101524 */
[----:B------:R-:W-:-:S05]  /*149d0*/  LEA R6, P2, R6, R4, 0x4 ;  /* 0x0000000406067211 */ /* 0x000fca00078420ff */
[----:B------:R-:W-:-:S05]  /*149e0*/  IMAD.X R7, R7, 0x1, R5, P2 ;  /* 0x0000000107077824 */ /* 0x000fca00010e0605 */
[----:B------:R1:W-:Y:S04]  /*149f0*/  @P0 STG.E.U16 desc[UR36][R6.64], R8 ;  /* 0x0000000806000986 */ /* 0x0003e8000c101524 */
[----:B0-----:R-:W4:Y:S04]  /*14a00*/  LDL.LU R10, [R1+0x80] ;  /* 0x00008000010a7983 */ /* 0x001f280000300800 */
[----:B-1----:R-:W2:Y:S01]  /*14a10*/  LDL.LU R8, [R1+0xc] ;  /* 0x00000c0001087983 */ /* 0x002ea20000300800 */
[----:B------:R-:W-:Y:S01]  /*14a20*/  ISETP.GT.AND P0, PT, R0, 0x8, P1 ;  /* 0x000000080000780c */ /* 0x000fe20000f04270 */
[----:B--2---:R-:W-:-:S05]  /*14a30*/  FMUL R8, R8, R2 ;  /* 0x0000000208087220 */ /* 0x004fca0000400000 */
[----:B------:R-:W-:-:S07]  /*14a40*/  F2FP.BF16.F32.PACK_AB R8, RZ, R8 ;  /* 0x00000008ff08723e */ /* 0x000fce00000010ff */
[----:B------:R0:W-:Y:S04]  /*14a50*/  @P0 STG.E.U16 desc[UR36][R6.64+0x2], R8 ;  /* 0x0000020806000986 */ /* 0x0001e8000c101524 */
[----:B0-----:R-:W2:Y:S01]  /*14a60*/  LDL.LU R8, [R1+0x10] ;  /* 0x0000100001087983 */ /* 0x001ea20000300800 */
[----:B------:R-:W-:-:S04]  /*14a70*/  ISETP.GT.AND P0, PT, R3, 0x8, PT ;  /* 0x000000080300780c */ /* 0x000fc80003f04270 */
[----:B------:R-:W-:Y:S01]  /*14a80*/  ISETP.GT.AND P1, PT, R0, RZ, P0 ;  /* 0x000000ff0000720c */ /* 0x000fe20000724270 */
        /* <DEDUP_REMOVED lines=10> */
[----:B------:R-:W-:Y:S01]  /*14b30*/  ISETP.GT.AND P0, PT, R0, 0x8, P0 ;  /* 0x000000080000780c */ /* 0x000fe20000704270 */
        /* <DEDUP_REMOVED lines=75> */
[----:B------:R-:W-:Y:S01]  /*14ff0*/  ISETP.GT.AND P1, PT, R3, 0x28, PT ;  /* 0x000000280300780c */ /* 0x000fe20003f24270 */
[-C--:B---3--:R-:W-:Y:S01]  /*15000*/  FMUL R9, R9, R2.reuse ;  /* 0x0000000209097220 */ /* 0x088fe20000400000 */
[----:B------:R-:W-:Y:S01]  /*15010*/  ISETP.GT.AND P3, PT, R3, 0x29, PT ;  /* 0x000000290300780c */ /* 0x000fe20003f64270 */
[-C--:B------:R-:W-:Y:S01]  /*15020*/  FMUL R155, R155, R2.reuse ;  /* 0x000000029b9b7220 */ /* 0x080fe20000400000 */
[----:B------:R-:W-:Y:S01]  /*15030*/  ISETP.GT.AND P0, PT, R0, RZ, P1 ;  /* 0x000000ff0000720c */ /* 0x000fe20000f04270 */
[-C--:B------:R-:W-:Y:S01]  /*15040*/  FMUL R154, R154, R2.reuse ;  /* 0x000000029a9a7220 */ /* 0x080fe20000400000 */
[----:B------:R-:W-:Y:S01]  /*15050*/  ISETP.GT.AND P2, PT, R0, RZ, P3 ;  /* 0x000000ff0000720c */ /* 0x000fe20001f44270 */
[-C--:B------:R-:W-:Y:S01]  /*15060*/  FMUL R153, R153, R2.reuse ;  /* 0x0000000299997220 */ /* 0x080fe20000400000 */
[----:B------:R-:W-:Y:S01]  /*15070*/  F2FP.BF16.F32.PACK_AB R9, RZ, R9 ;  /* 0x00000009ff09723e */ /* 0x000fe200000010ff */
[-C--:B------:R-:W-:Y:S01]  /*15080*/  FMUL R152, R152, R2.reuse ;  /* 0x0000000298987220 */ /* 0x080fe20000400000 */
[-C--:B------:R-:W-:Y:S01]  /*15090*/  FMUL R23, R23, R2.reuse ;  /* 0x0000000217177220 */ /* 0x080fe20000400000 */
[-C--:B------:R-:W-:Y:S01]  /*150a0*/  FMUL R22, R22, R2.reuse ;  /* 0x0000000216167220 */ /* 0x080fe20000400000 */
[----:B------:R-:W-:Y:S01]  /*150b0*/  PRMT R146, R9, 0x7610, R146 ;  /* 0x0000761009927816 */ /* 0x000fe20000000092 */
[-C--:B------:R-:W-:Y:S01]  /*150c0*/  FMUL R21, R21, R2.reuse ;  /* 0x0000000215157220 */ /* 0x080fe20000400000 */
[----:B------:R-:W-:Y:S01]  /*150d0*/  ISETP.GT.AND P1, PT, R0, 0x8, P1 ;  /* 0x000000080000780c */ /* 0x000fe20000f24270 */
[-C--:B------:R-:W-:Y:S01]  /*150e0*/  FMUL R20, R20, R2.reuse ;  /* 0x0000000214147220 */ /* 0x080fe20000400000 */
[-C--:B------:R-:W-:Y:S01]  /*150f0*/  FMUL R19, R19, R2.reuse ;  /* 0x0000000213137220 */ /* 0x080fe20000400000 */
[----:B------:R-:W-:Y:S01]  /*15100*/  @P0 STG.E.U16 desc[UR36][R4.64+0x50], R146 ;  /* 0x0000509204000986 */ /* 0x000fe2000c101524 */
[----:B------:R-:W-:Y:S01]  /*15110*/  ISETP.GT.AND P3, PT, R0, 0x8, P3 ;  /* 0x000000080000780c */ /* 0x000fe20001f64270 */
[-C--:B------:R-:W-:Y:S01]  /*15120*/  FMUL R18, R18, R2.reuse ;  /* 0x0000000212127220 */ /* 0x080fe20000400000 */
[----:B------:R-:W-:Y:S01]  /*15130*/  ISETP.GT.AND P0, PT, R3, 0x31, PT ;  /* 0x000000310300780c */ /* 0x000fe20003f04270 */
[-C--:B----4-:R-:W-:Y:S01]  /*15140*/  FMUL R10, R10, R2.reuse ;  /* 0x000000020a0a7220 */ /* 0x090fe20000400000 */
[----:B------:R-:W-:Y:S01]  /*15150*/  F2FP.BF16.F32.PACK_AB R155, RZ, R155 ;  /* 0x0000009bff9b723e */ /* 0x000fe200000010ff */
[-C--:B------:R-:W-:Y:S01]  /*15160*/  FMUL R11, R11, R2.reuse ;  /* 0x000000020b0b7220 */ /* 0x080fe20000400000 */
[----:B------:R-:W-:Y:S01]  /*15170*/  ISETP.GT.AND P4, PT, R0, RZ, P0 ;  /* 0x000000ff0000720c */ /* 0x000fe20000784270 */
[----:B------:R-:W-:Y:S01]  /*15180*/  FMUL R12, R12, R2 ;  /* 0x000000020c0c7220 */ /* 0x000fe20000400000 */
[----:B------:R-:W-:Y:S01]  /*15190*/  F2FP.BF16.F32.PACK_AB R154, RZ, R154 ;  /* 0x0000009aff9a723e */ /* 0x000fe200000010ff */
[-C--:B------:R-:W-:Y:S01]  /*151a0*/  FMUL R13, R13, R2.reuse ;  /* 0x000000020d0d7220 */ /* 0x080fe20000400000 */
[----:B------:R-:W-:Y:S01]  /*151b0*/  F2FP.BF16.F32.PACK_AB R153, RZ, R153 ;  /* 0x00000099ff99723e */ /* 0x000fe200000010ff */
        /* <DEDUP_REMOVED lines=14> */
[----:B------:R-:W3:Y:S01]  /*152a0*/  LDL.LU R144, [R1+0x230] ;  /* 0x0002300001907983 */ /* 0x000ee20000300800 */
[----:B------:R-:W-:Y:S01]  /*152b0*/  F2FP.BF16.F32.PACK_AB R10, RZ, R10 ;  /* 0x0000000aff0a723e */ /* 0x000fe200000010ff */
[----:B------:R-:W-:Y:S01]  /*152c0*/  FMUL R237, R145, R2 ;  /* 0x0000000291ed7220 */ /* 0x000fe20000400000 */
[----:B------:R-:W-:Y:S01]  /*152d0*/  F2FP.BF16.F32.PACK_AB R14, RZ, R14 ;  /* 0x0000000eff0e723e */ /* 0x000fe200000010ff */
[----:B------:R-:W4:Y:S01]  /*152e0*/  LDL.LU R145, [R1+0x22c] ;  /* 0x00022c0001917983 */ /* 0x000f220000300800 */
[----:B------:R-:W-:Y:S01]  /*152f0*/  F2FP.BF16.F32.PACK_AB R15, RZ, R15 ;  /* 0x0000000fff0f723e */ /* 0x000fe200000010ff */
[----:B------:R-:W-:Y:S01]  /*15300*/  FMUL R207, R207, R2 ;  /* 0x00000002cfcf7220 */ /* 0x000fe20000400000 */
[----:B------:R-:W-:Y:S01]  /*15310*/  F2FP.BF16.F32.PACK_AB R203, RZ, R203 ;  /* 0x000000cbffcb723e */ /* 0x000fe200000010ff */
[----:B------:R-:W3:Y:S01]  /*15320*/  LDL.LU R9, [R1+0x1f8] ;  /* 0x0001f80001097983 */ /* 0x000ee20000300800 */
[----:B------:R-:W-:Y:S01]  /*15330*/  F2FP.BF16.F32.PACK_AB R200, RZ, R200 ;  /* 0x000000c8ffc8723e */ /* 0x000fe200000010ff */
[-C--:B------:R-:W-:Y:S01]  /*15340*/  FMUL R206, R206, R2.reuse ;  /* 0x00000002cece7220 */ /* 0x080fe20000400000 */
[----:B------:R-:W-:Y:S01]  /*15350*/  F2FP.BF16.F32.PACK_AB R201, RZ, R201 ;  /* 0x000000c9ffc9723e */ /* 0x000fe200000010ff */
[-C--:B------:R-:W-:Y:S01]  /*15360*/  FMUL R204, R204, R2.reuse ;  /* 0x00000002cccc7220 */ /* 0x080fe20000400000 */
[----:B------:R-:W-:Y:S01]  /*15370*/  F2FP.BF16.F32.PACK_AB R207, RZ, R207 ;  /* 0x000000cfffcf723e */ /* 0x000fe200000010ff */
[----:B------:R-:W-:Y:S01]  /*15380*/  FMUL R205, R205, R2 ;  /* 0x00000002cdcd7220 */ /* 0x000fe20000400000 */
[----:B------:R-:W-:Y:S01]  /*15390*/  F2FP.BF16.F32.PACK_AB R206, RZ, R206 ;  /* 0x000000ceffce723e */ /* 0x000fe200000010ff */
[----:B------:R-:W-:Y:S01]  /*153a0*/  FMUL R211, R211, R2 ;  /* 0x00000002d3d37220 */ /* 0x000fe20000400000 */
        /* <DEDUP_REMOVED lines=53> */
[-C--:B------:R-:W-:Y:S01]  /*15700*/  FMUL R233, R233, R2.reuse ;  /* 0x00000002e9e97220 */ /* 0x080fe20000400000 */
[-C--:B------:R-:W-:Y:S01]  /*15710*/  FMUL R147, R147, R2.reuse ;  /* 0x0000000293937220 */ /* 0x080fe20000400000 */
[-C--:B------:R-:W-:Y:S01]  /*15720*/  FMUL R148, R148, R2.reuse ;  /* 0x0000000294947220 */ /* 0x080fe20000400000 */
[-C--:B--2---:R-:W-:Y:S01]  /*15730*/  FMUL R8, R8, R2.reuse ;  /* 0x0000000208087220 */ /* 0x084fe20000400000 */
[----:B------:R-:W-:Y:S01]  /*15740*/  FMUL R149, R149, R2 ;  /* 0x0000000295957220 */ /* 0x000fe20000400000 */
[----:B------:R-:W-:Y:S01]  /*15750*/  F2FP.BF16.F32.PACK_AB R236, RZ, R236 ;  /* 0x000000ecffec723e */ /* 0x000fe200000010ff */
[-C--:B------:R-:W-:Y:S01]  /*15760*/  FMUL R150, R150, R2.reuse ;  /* 0x0000000296967220 */ /* 0x080fe20000400000 */
[----:B------:R-:W-:Y:S01]  /*15770*/  F2FP.BF16.F32.PACK_AB R237, RZ, R237 ;  /* 0x000000edffed723e */ /* 0x000fe200000010ff */
[----:B------:R-:W-:Y:S01]  /*15780*/  FMUL R151, R151, R2 ;  /* 0x0000000297977220 */ /* 0x000fe20000400000 */
[----:B------:R-:W-:Y:S01]  /*15790*/  F2FP.BF16.F32.PACK_AB R8, RZ, R8 ;  /* 0x00000008ff08723e */ /* 0x000fe200000010ff */
[-C--:B------:R-:W-:Y:S01]  /*157a0*/  FMUL R17, R17, R2.reuse ;  /* 0x0000000211117220 */ /* 0x080fe20000400000 */
[-C--:B------:R-:W-:Y:S01]  /*157b0*/  FMUL R16, R16, R2.reuse ;  /* 0x0000000210107220 */ /* 0x080fe20000400000 */
[-C--:B------:R-:W-:Y:S01]  /*157c0*/  FMUL R156, R156, R2.reuse ;  /* 0x000000029c9c7220 */ /* 0x080fe20000400000 */
[-C--:B------:R-:W-:Y:S01]  /*157d0*/  FMUL R157, R157, R2.reuse ;  /* 0x000000029d9d7220 */ /* 0x080fe20000400000 */
[----:B------:R0:W-:Y:S01]  /*157e0*/  @P2 STG.E.U16 desc[UR36][R4.64+0x52], R8 ;  /* 0x0000520804002986 */ /* 0x0001e2000c101524 */
[----:B------:R-:W-:Y:S01]  /*157f0*/  ISETP.GT.AND P2, PT, R3, 0x30, PT ;  /* 0x000000300300780c */ /* 0x000fe20003f44270 */
[-C--:B------:R-:W-:Y:S01]  /*15800*/  FMUL R158, R158, R2.reuse ;  /* 0x000000029e9e7220 */ /* 0x080fe20000400000 */
[-C--:B------:R-:W-:Y:S01]  /*15810*/  FMUL R159, R159, R2.reuse ;  /* 0x000000029f9f7220 */ /* 0x080fe20000400000 */
[----:B------:R-:W-:Y:S01]  /*15820*/  FMUL R160, R160, R2 ;  /* 0x00000002a0a07220 */ /* 0x000fe20000400000 */
[C---:B------:R-:W-:Y:S01]  /*15830*/  ISETP.GT.AND P5, PT, R0.reuse, RZ, P2 ;  /* 0x000000ff0000720c */ /* 0x040fe200017a4270 */
[----:B------:R-:W-:Y:S01]  /*15840*/  @P1 STG.E.U16 desc[UR36][R6.64+0x50], R155 ;  /* 0x0000509b06001986 */ /* 0x000fe2000c101524 */
[----:B------:R-:W-:-:S02]  /*15850*/  ISETP.GT.AND P1, PT, R0, 0x8, P2 ;  /* 0x000000080000780c */ /* 0x000fc40001724270 */
[C---:B------:R-:W-:Y:S01]  /*15860*/  ISETP.GT.AND P2, PT, R3.reuse, 0x38, PT ;  /* 0x000000380300780c */ /* 0x040fe20003f44270 */
[----:B------:R-:W-:Y:S01]  /*15870*/  @P3 STG.E.U16 desc[UR36][R6.64+0x52], R154 ;  /* 0x0000529a06003986 */ /* 0x000fe2000c101524 */
[----:B------:R-:W-:Y:S02]  /*15880*/  ISETP.GT.AND P3, PT, R0, 0x8, P0 ;  /* 0x000000080000780c */ /* 0x000fe40000764270 */
[----:B------:R-:W-:Y:S01]  /*15890*/  ISETP.GT.AND P0, PT, R3, 0x39, PT ;  /* 0x000000390300780c */ /* 0x000fe20003f04270 */
[-C--:B------:R-:W-:Y:S01]  /*158a0*/  FMUL R161, R161, R2.reuse ;  /* 0x00000002a1a17220 */ /* 0x080fe20000400000 */
[-C--:B------:R-:W-:Y:S01]  /*158b0*/  FMUL R162, R162, R2.reuse ;  /* 0x00000002a2a27220 */ /* 0x080fe20000400000 */
[-C--:B------:R-:W-:Y:S01]  /*158c0*/  FMUL R163, R163, R2.reuse ;  /* 0x00000002a3a37220 */ /* 0x080fe20000400000 */
[----:B------:R-:W-:Y:S01]  /*158d0*/  FMUL R164, R164, R2 ;  /* 0x00000002a4a47220 */ /* 0x000fe20000400000 */
[----:B------:R-:W-:Y:S01]  /*158e0*/  @P5 STG.E.U16 desc[UR36][R4.64+0x60], R153 ;  /* 0x0000609904005986 */ /* 0x000fe2000c101524 */
[----:B------:R-:W-:-:S03]  /*158f0*/  ISETP.GT.AND P5, PT, R0, RZ, P2 ;  /* 0x000000ff0000720c */ /* 0x000fc600017a4270 */
[----:B------:R-:W-:Y:S01]  /*15900*/  @P4 STG.E.U16 desc[UR36][R4.64+0x62], R152 ;  /* 0x0000629804004986 */ /* 0x000fe2000c101524 */
[----:B------:R-:W-:-:S03]  /*15910*/  ISETP.GT.AND P4, PT, R0, RZ, P0 ;  /* 0x000000ff0000720c */ /* 0x000fc60000784270 */
[----:B------:R-:W-:Y:S01]  /*15920*/  @P1 STG.E.U16 desc[UR36][R6.64+0x60], R23 ;  /* 0x0000601706001986 */ /* 0x000fe2000c101524 */
[C---:B------:R-:W-:Y:S02]  /*15930*/  ISETP.GT.AND P1, PT, R0.reuse, 0x8, P2 ;  /* 0x000000080000780c */ /* 0x040fe40001724270 */
[C---:B------:R-:W-:Y:S01]  /*15940*/  ISETP.GT.AND P2, PT, R3.reuse, 0x40, PT ;  /* 0x000000400300780c */ /* 0x040fe20003f44270 */
[----:B------:R-:W-:Y:S01]  /*15950*/  @P3 STG.E.U16 desc[UR36][R6.64+0x62], R22 ;  /* 0x0000621606003986 */ /* 0x000fe2000c101524 */
[C---:B------:R-:W-:Y:S02]  /*15960*/  ISETP.GT.AND P3, PT, R0.reuse, 0x8, P0 ;  /* 0x000000080000780c */ /* 0x040fe40000764270 */
[----:B------:R-:W-:Y:S01]  /*15970*/  ISETP.GT.AND P0, PT, R3, 0x41, PT ;  /* 0x000000410300780c */ /* 0x000fe20003f04270 */
[----:B------:R-:W-:Y:S01]  /*15980*/  @P5 STG.E.U16 desc[UR36][R4.64+0x70], R21 ;  /* 0x0000701504005986 */ /* 0x000fe2000c101524 */
[----:B------:R-:W-:-:S03]  /*15990*/  ISETP.GT.AND P5, PT, R0, RZ, P2 ;  /* 0x000000ff0000720c */ /* 0x000fc600017a4270 */
[----:B------:R-:W-:Y:S01]  /*159a0*/  @P4 STG.E.U16 desc[UR36][R4.64+0x72], R20 ;  /* 0x0000721404004986 */ /* 0x000fe2000c101524 */
[C---:B------:R-:W-:Y:S02]  /*159b0*/  ISETP.GT.AND P4, PT, R0.reuse, RZ, P0 ;  /* 0x000000ff0000720c */ /* 0x040fe40000784270 */
[----:B0-----:R-:W-:Y:S01]  /*159c0*/  F2FP.BF16.F32.PACK_AB R8, RZ, R11 ;  /* 0x0000000bff08723e */ /* 0x001fe200000010ff */
[----:B------:R-:W-:Y:S01]  /*159d0*/  @P1 STG.E.U16 desc[UR36][R6.64+0x70], R19 ;  /* 0x0000701306001986 */ /* 0x000fe2000c101524 */
[C---:B------:R-:W-:Y:S02]  /*159e0*/  ISETP.GT.AND P1, PT, R0.reuse, 0x8, P2 ;  /* 0x000000080000780c */ /* 0x040fe40001724270 */
[C---:B------:R-:W-:Y:S01]  /*159f0*/  ISETP.GT.AND P2, PT, R3.reuse, 0x48, PT ;  /* 0x000000480300780c */ /* 0x040fe20003f44270 */
[----:B------:R-:W-:Y:S01]  /*15a00*/  @P3 STG.E.U16 desc[UR36][R6.64+0x72], R18 ;  /* 0x0000721206003986 */ /* 0x000fe2000c101524 */
[C---:B------:R-:W-:Y:S02]  /*15a10*/  ISETP.GT.AND P3, PT, R0.reuse, 0x8, P0 ;  /* 0x000000080000780c */ /* 0x040fe40000764270 */
[----:B------:R-:W-:Y:S01]  /*15a20*/  ISETP.GT.AND P0, PT, R3, 0x49, PT ;  /* 0x000000490300780c */ /* 0x000fe20003f04270 */
[----:B------:R0:W-:Y:S01]  /*15a30*/  @P5 STG.E.U16 desc[UR36][R4.64+0x80], R10 ;  /* 0x0000800a04005986 */ /* 0x0001e2000c101524 */
[----:B------:R-:W-:-:S03]  /*15a40*/  ISETP.GT.AND P5, PT, R0, RZ, P2 ;  /* 0x000000ff0000720c */ /* 0x000fc600017a4270 */
[----:B------:R1:W-:Y:S01]  /*15a50*/  @P4 STG.E.U16 desc[UR36][R4.64+0x82], R8 ;  /* 0x0000820804004986 */ /* 0x0003e2000c101524 */
[----:B------:R-:W-:Y:S01]  /*15a60*/  ISETP.GT.AND P4, PT, R0, RZ, P0 ;  /* 0x000000ff0000720c */ /* 0x000fe20000784270 */
[-C--:B------:R-:W-:Y:S01]  /*15a70*/  FMUL R165, R165, R2.reuse ;  /* 0x00000002a5a57220 */ /* 0x080fe20000400000 */
[-C--:B------:R-:W-:Y:S01]  /*15a80*/  FMUL R166, R166, R2.reuse ;  /* 0x00000002a6a67220 */ /* 0x080fe20000400000 */
[-C--:B------:R-:W-:Y:S01]  /*15a90*/  FMUL R167, R167, R2.reuse ;  /* 0x00000002a7a77220 */ /* 0x080fe20000400000 */
[-C--:B------:R-:W-:Y:S01]  /*15aa0*/  FMUL R168, R168, R2.reuse ;  /* 0x00000002a8a87220 */ /* 0x080fe20000400000 */
[-C--:B------:R-:W-:Y:S01]  /*15ab0*/  FMUL R169, R169, R2.reuse ;  /* 0x00000002a9a97220 */ /* 0x080fe20000400000 */
[----:B------:R-:W-:Y:S01]  /*15ac0*/  FMUL R170, R170, R2 ;  /* 0x00000002aaaa7220 */ /* 0x000fe20000400000 */
[----:B0-----:R-:W-:Y:S01]  /*15ad0*/  F2FP.BF16.F32.PACK_AB R10, RZ, R12 ;  /* 0x0000000cff0a723e */ /* 0x001fe200000010ff */
[-C--:B------:R-:W-:Y:S01]  /*15ae0*/  FMUL R171, R171, R2.reuse ;  /* 0x00000002abab7220 */ /* 0x080fe20000400000 */
[-C--:B------:R-:W-:Y:S01]  /*15af0*/  FMUL R172, R172, R2.reuse ;  /* 0x00000002acac7220 */ /* 0x080fe20000400000 */
[----:B------:R-:W-:Y:S01]  /*15b00*/  FMUL R173, R173, R2 ;  /* 0x00000002adad7220 */ /* 0x000fe20000400000 */
[----:B-1----:R-:W-:Y:S01]  /*15b10*/  F2FP.BF16.F32.PACK_AB R8, RZ, R13 ;  /* 0x0000000dff08723e */ /* 0x002fe200000010ff */
[----:B------:R-:W-:Y:S01]  /*15b20*/  @P1 STG.E.U16 desc[UR36][R6.64+0x80], R10 ;  /* 0x0000800a06001986 */ /* 0x000fe2000c101524 */
[----:B------:R-:W-:-:S02]  /*15b30*/  ISETP.GT.AND P1, PT, R0, 0x8, P2 ;  /* 0x000000080000780c */ /* 0x000fc40001724270 */
[C---:B------:R-:W-:Y:S01]  /*15b40*/  ISETP.GT.AND P2, PT, R3.reuse, 0x50, PT ;  /* 0x000000500300780c */ /* 0x040fe20003f44270 */
[----:B------:R0:W-:Y:S01]  /*15b50*/  @P3 STG.E.U16 desc[UR36][R6.64+0x82], R8 ;  /* 0x0000820806003986 */ /* 0x0001e2000c101524 */
        /* <DEDUP_REMOVED lines=10> */
[----:B------:R0:W-:Y:S01]  /*15c00*/  @P3 STG.E.U16 desc[UR36][R6.64+0x92], R8 ;  /* 0x0000920806003986 */ /* 0x0001e2000c101524 */
[C---:B------:R-:W-:Y:S02]  /*15c10*/  ISETP.GT.AND P3, PT, R0.reuse, 0x8, P0 ;  /* 0x000000080000780c */ /* 0x040fe40000764270 */
[----:B------:R-:W-:Y:S01]  /*15c20*/  ISETP.GT.AND P0, PT, R3, 0x59, PT ;  /* 0x000000590300780c */ /* 0x000fe20003f04270 */
        /* <DEDUP_REMOVED lines=74> */
[----:B------:R-:W-:Y:S01]  /*160d0*/  F2FP.BF16.F32.PACK_AB R234, RZ, R234 ;  /* 0x000000eaffea723e */ /* 0x000fe200000010ff */
[----:B------:R-:W-:Y:S01]  /*160e0*/  @P1 STG.E.U16 desc[UR36][R6.64+0x110], R235 ;  /* 0x000110eb06001986 */ /* 0x000fe2000c101524 */
[----:B------:R-:W-:Y:S02]  /*160f0*/  F2FP.BF16.F32.PACK_AB R232, RZ, R232 ;  /* 0x000000e8ffe8723e */ /* 0x000fe400000010ff */
[----:B------:R-:W-:Y:S01]  /*16100*/  F2FP.BF16.F32.PACK_AB R233, RZ, R233 ;  /* 0x000000e9ffe9723e */ /* 0x000fe200000010ff */
[----:B------:R-:W-:Y:S01]  /*16110*/  @P3 STG.E.U16 desc[UR36][R6.64+0x112], R234 ;  /* 0x000112ea06003986 */ /* 0x000fe2000c101524 */
[----:B------:R-:W-:Y:S02]  /*16120*/  ISETP.GT.AND P1, PT, R0, 0x8, P2 ;  /* 0x000000080000780c */ /* 0x000fe40001724270 */
[----:B------:R-:W-:Y:S01]  /*16130*/  ISETP.GT.AND P2, PT, R3, 0x98, PT ;  /* 0x000000980300780c */ /* 0x000fe20003f44270 */
[-C--:B------:R-:W-:Y:S01]  /*16140*/  FMUL R174, R174, R2.reuse ;  /* 0x00000002aeae7220 */ /* 0x080fe20000400000 */
[C---:B------:R-:W-:Y:S01]  /*16150*/  ISETP.GT.AND P3, PT, R0.reuse, 0x8, P0 ;  /* 0x000000080000780c */ /* 0x040fe20000764270 */
[----:B------:R-:W-:Y:S01]  /*16160*/  FMUL R175, R175, R2 ;  /* 0x00000002afaf7220 */ /* 0x000fe20000400000 */
[----:B------:R-:W-:Y:S01]  /*16170*/  ISETP.GT.AND P0, PT, R3, 0x99, PT ;  /* 0x000000990300780c */ /* 0x000fe20003f04270 */
[----:B------:R-:W-:Y:S01]  /*16180*/  @P5 STG.E.U16 desc[UR36][R4.64+0x120], R232 ;  /* 0x000120e804005986 */ /* 0x000fe2000c101524 */
[----:B------:R-:W-:-:S03]  /*16190*/  ISETP.GT.AND P5, PT, R0, RZ, P2 ;  /* 0x000000ff0000720c */ /* 0x000fc600017a4270 */
[----:B------:R-:W-:Y:S01]  /*161a0*/  @P4 STG.E.U16 desc[UR36][R4.64+0x122], R233 ;  /* 0x000122e904004986 */ /* 0x000fe2000c101524 */
[----:B------:R-:W-:Y:S02]  /*161b0*/  ISETP.GT.AND P4, PT, R0, RZ, P0 ;  /* 0x000000ff0000720c */ /* 0x000fe40000784270 */
[----:B0-----:R-:W-:Y:S01]  /*161c0*/  F2FP.BF16.F32.PACK_AB R8, RZ, R147 ;  /* 0x00000093ff08723e */ /* 0x001fe200000010ff */
[----:B------:R-:W-:Y:S01]  /*161d0*/  FMUL R176, R176, R2 ;  /* 0x00000002b0b07220 */ /* 0x000fe20000400000 */
[----:B------:R-:W-:Y:S01]  /*161e0*/  F2FP.BF16.F32.PACK_AB R10, RZ, R148 ;  /* 0x00000094ff0a723e */ /* 0x000fe200000010ff */
[-C--:B------:R-:W-:Y:S01]  /*161f0*/  FMUL R177, R177, R2.reuse ;  /* 0x00000002b1b17220 */ /* 0x080fe20000400000 */
[----:B------:R-:W-:Y:S01]  /*16200*/  FMUL R178, R178, R2 ;  /* 0x00000002b2b27220 */ /* 0x000fe20000400000 */
[----:B------:R0:W-:Y:S01]  /*16210*/  @P1 STG.E.U16 desc[UR36][R6.64+0x120], R8 ;  /* 0x0001200806001986 */ /* 0x0001e2000c101524 */
[C---:B------:R-:W-:Y:S02]  /*16220*/  ISETP.GT.AND P1, PT, R0.reuse, 0x8, P2 ;  /* 0x000000080000780c */ /* 0x040fe40001724270 */
[----:B------:R-:W-:Y:S01]  /*16230*/  ISETP.GT.AND P2, PT, R3, 0xa0, PT ;  /* 0x000000a00300780c */ /* 0x000fe20003f44270 */
[----:B------:R1:W-:Y:S01]  /*16240*/  @P3 STG.E.U16 desc[UR36][R6.64+0x122], R10 ;  /* 0x0001220a06003986 */ /* 0x0003e2000c101524 */
[----:B------:R-:W-:-:S02]  /*16250*/  ISETP.GT.AND P3, PT, R0, 0x8, P0 ;  /* 0x000000080000780c */ /* 0x000fc40000764270 */
[----:B------:R-:W-:Y:S01]  /*16260*/  ISETP.GT.AND P0, PT, R3, 0xa1, PT ;  /* 0x000000a10300780c */ /* 0x000fe20003f04270 */
[----:B------:R-:W-:Y:S01]  /*16270*/  @P5 STG.E.U16 desc[UR36][R4.64+0x130], R236 ;  /* 0x000130ec04005986 */ /* 0x000fe2000c101524 */
[C---:B------:R-:W-:Y:S02]  /*16280*/  ISETP.GT.AND P5, PT, R0.reuse, RZ, P2 ;  /* 0x000000ff0000720c */ /* 0x040fe400017a4270 */
[----:B0-----:R-:W-:Y:S01]  /*16290*/  F2FP.BF16.F32.PACK_AB R8, RZ, R149 ;  /* 0x00000095ff08723e */ /* 0x001fe200000010ff */
[----:B------:R-:W-:Y:S01]  /*162a0*/  @P4 STG.E.U16 desc[UR36][R4.64+0x132], R237 ;  /* 0x000132ed04004986 */ /* 0x000fe2000c101524 */
[----:B------:R-:W-:Y:S02]  /*162b0*/  ISETP.GT.AND P4, PT, R0, RZ, P0 ;  /* 0x000000ff0000720c */ /* 0x000fe40000784270 */
[----:B-1----:R-:W-:Y:S01]  /*162c0*/  F2FP.BF16.F32.PACK_AB R10, RZ, R150 ;  /* 0x00000096ff0a723e */ /* 0x002fe200000010ff */
[-C--:B------:R-:W-:Y:S01]  /*162d0*/  FMUL R179, R179, R2.reuse ;  /* 0x00000002b3b37220 */ /* 0x080fe20000400000 */
[----:B------:R-:W-:Y:S01]  /*162e0*/  PRMT R11, R8, 0x7610, R11 ;  /* 0x00007610080b7816 */ /* 0x000fe2000000000b */
[-C--:B------:R-:W-:Y:S01]  /*162f0*/  FMUL R180, R180, R2.reuse ;  /* 0x00000002b4b47220 */ /* 0x080fe20000400000 */
[----:B------:R-:W-:Y:S01]  /*16300*/  F2FP.BF16.F32.PACK_AB R8, RZ, R151 ;  /* 0x00000097ff08723e */ /* 0x000fe200000010ff */
[----:B------:R-:W-:Y:S01]  /*16310*/  FMUL R181, R181, R2 ;  /* 0x00000002b5b57220 */ /* 0x000fe20000400000 */
[----:B------:R-:W-:Y:S01]  /*16320*/  PRMT R12, R10, 0x7610, R12 ;  /* 0x000076100a0c7816 */ /* 0x000fe2000000000c */
[----:B------:R-:W-:Y:S01]  /*16330*/  @P1 STG.E.U16 desc[UR36][R6.64+0x130], R11 ;  /* 0x0001300b06001986 */ /* 0x000fe2000c101524 */
[----:B------:R-:W-:-:S02]  /*16340*/  PRMT R13, R8, 0x7610, R13 ;  /* 0x00007610080d7816 */ /* 0x000fc4000000000d */
        /* <DEDUP_REMOVED lines=12> */
[----:B------:R-:W-:Y:S01]  /*16410*/  F2FP.BF16.F32.PACK_AB R8, RZ, R16 ;  /* 0x00000010ff08723e */ /* 0x000fe200000010ff */
[----:B------:R-:W-:Y:S01]  /*16420*/  FMUL R184, R184, R2 ;  /* 0x00000002b8b87220 */ /* 0x000fe20000400000 */
[----:B------:R-:W-:Y:S01]  /*16430*/  F2FP.BF16.F32.PACK_AB R156, RZ, R156 ;  /* 0x0000009cff9c723e */ /* 0x000fe200000010ff */
[----:B------:R-:W-:Y:S01]  /*16440*/  FMUL R185, R185, R2 ;  /* 0x00000002b9b97220 */ /* 0x000fe20000400000 */
[----:B------:R-:W-:Y:S01]  /*16450*/  F2FP.BF16.F32.PACK_AB R157, RZ, R157 ;  /* 0x0000009dff9d723e */ /* 0x000fe200000010ff */
[----:B------:R-:W-:Y:S01]  /*16460*/  @P1 STG.E.U16 desc[UR36][R6.64+0x140], R8 ;  /* 0x0001400806001986 */ /* 0x000fe2000c101524 */
[----:B------:R-:W-:Y:S02]  /*16470*/  F2FP.BF16.F32.PACK_AB R158, RZ, R158 ;  /* 0x0000009eff9e723e */ /* 0x000fe400000010ff */
[----:B------:R-:W-:Y:S01]  /*16480*/  ISETP.GT.AND P1, PT, R0, 0x8, P2 ;  /* 0x000000080000780c */ /* 0x000fe20001724270 */
[----:B------:R-:W-:Y:S01]  /*16490*/  @P3 STG.E.U16 desc[UR36][R6.64+0x142], R156 ;  /* 0x0001429c06003986 */ /* 0x000fe2000c101524 */
[----:B------:R-:W-:-:S02]  /*164a0*/  ISETP.GT.AND P2, PT, R3, 0xb0, PT ;  /* 0x000000b00300780c */ /* 0x000fc40003f44270 */
[----:B------:R-:W-:Y:S01]  /*164b0*/  ISETP.GT.AND P3, PT, R0, 0x8, P0 ;  /* 0x000000080000780c */ /* 0x000fe20000764270 */
        /* <DEDUP_REMOVED lines=153> */
[----:B------:R-:W-:Y:S01]  /*16e50*/  @P5 STG.E.U16 desc[UR36][R4.64+0x1e0], R193 ;  /* 0x0001e0c104005986 */ /* 0x000fe2000c101524 */
[----:B------:R-:W-:-:S03]  /*16e60*/  ISETP.GT.AND P1, PT, R3, 0xf9, PT ;  /* 0x000000f90300780c */ /* 0x000fc60003f24270 */
[----:B------:R-:W-:Y:S01]  /*16e70*/  @P4 STG.E.U16 desc[UR36][R4.64+0x1e2], R194 ;  /* 0x0001e2c204004986 */ /* 0x000fe2000c101524 */
[C---:B------:R-:W-:Y:S02]  /*16e80*/  ISETP.GT.AND P4, PT, R0.reuse, RZ, P3 ;  /* 0x000000ff0000720c */ /* 0x040fe40001f84270 */
[----:B------:R-:W-:Y:S01]  /*16e90*/  F2FP.BF16.F32.PACK_AB R195, RZ, R195 ;  /* 0x000000c3ffc3723e */ /* 0x000fe200000010ff */
[-C--:B------:R-:W-:Y:S01]  /*16ea0*/  FMUL R37, R37, R2.reuse ;  /* 0x0000000225257220 */ /* 0x080fe20000400000 */
[----:B------:R-:W-:Y:S01]  /*16eb0*/  ISETP.GT.AND P5, PT, R0, RZ, P1 ;  /* 0x000000ff0000720c */ /* 0x000fe20000fa4270 */
[----:B------:R-:W-:Y:S01]  /*16ec0*/  FMUL R38, R38, R2 ;  /* 0x0000000226267220 */ /* 0x000fe20000400000 */
[----:B------:R-:W-:Y:S01]  /*16ed0*/  F2FP.BF16.F32.PACK_AB R196, RZ, R196 ;  /* 0x000000c4ffc4723e */ /* 0x000fe200000010ff */
[----:B------:R-:W-:Y:S01]  /*16ee0*/  @P2 STG.E.U16 desc[UR36][R6.64+0x1e0], R195 ;  /* 0x0001e0c306002986 */ /* 0x000fe2000c101524 */
[----:B------:R-:W-:Y:S02]  /*16ef0*/  F2FP.BF16.F32.PACK_AB R197, RZ, R197 ;  /* 0x000000c5ffc5723e */ /* 0x000fe400000010ff */
[----:B------:R-:W-:Y:S01]  /*16f00*/  ISETP.GT.AND P3, PT, R0, 0x8, P3 ;  /* 0x000000080000780c */ /* 0x000fe20001f64270 */
[-C--:B------:R-:W-:Y:S01]  /*16f10*/  FMUL R39, R39, R2.reuse ;  /* 0x0000000227277220 */ /* 0x080fe20000400000 */
[----:B------:R-:W-:Y:S01]  /*16f20*/  ISETP.GT.AND P2, PT, R3, 0x100, PT ;  /* 0x000001000300780c */ /* 0x000fe20003f44270 */
[-C--:B------:R-:W-:Y:S01]  /*16f30*/  FMUL R40, R40, R2.reuse ;  /* 0x0000000228287220 */ /* 0x080fe20000400000 */
[----:B------:R-:W-:Y:S01]  /*16f40*/  ISETP.GT.AND P1, PT, R0, 0x8, P1 ;  /* 0x000000080000780c */ /* 0x000fe20000f24270 */
[----:B---3--:R-:W-:Y:S01]  /*16f50*/  FMUL R9, R9, R2 ;  /* 0x0000000209097220 */ /* 0x008fe20000400000 */
[----:B------:R-:W-:Y:S01]  /*16f60*/  F2FP.BF16.F32.PACK_AB R198, RZ, R198 ;  /* 0x000000c6ffc6723e */ /* 0x000fe200000010ff */
[----:B------:R-:W-:Y:S01]  /*16f70*/  @P0 STG.E.U16 desc[UR36][R6.64+0x1e2], R196 ;  /* 0x0001e2c406000986 */ /* 0x000fe2000c101524 */
[----:B------:R-:W-:-:S03]  /*16f80*/  ISETP.GT.AND P0, PT, R3, 0x101, PT ;  /* 0x000001010300780c */ /* 0x000fc60003f04270 */
[----:B------:R-:W-:Y:S01]  /*16f90*/  @P4 STG.E.U16 desc[UR36][R4.64+0x1f0], R197 ;  /* 0x0001f0c504004986 */ /* 0x000fe2000c101524 */
[C---:B------:R-:W-:Y:S02]  /*16fa0*/  ISETP.GT.AND P4, PT, R0.reuse, RZ, P2 ;  /* 0x000000ff0000720c */ /* 0x040fe40001784270 */
[----:B------:R-:W-:Y:S01]  /*16fb0*/  F2FP.BF16.F32.PACK_AB R9, RZ, R9 ;  /* 0x00000009ff09723e */ /* 0x000fe200000010ff */
[----:B------:R-:W-:Y:S01]  /*16fc0*/  @P5 STG.E.U16 desc[UR36][R4.64+0x1f2], R198 ;  /* 0x0001f2c604005986 */ /* 0x000fe2000c101524 */
[----:B------:R-:W-:Y:S02]  /*16fd0*/  F2FP.BF16.F32.PACK_AB R199, RZ, R199 ;  /* 0x000000c7ffc7723e */ /* 0x000fe400000010ff */
[C---:B------:R-:W-:Y:S01]  /*16fe0*/  ISETP.GT.AND P5, PT, R0.reuse, RZ, P0 ;  /* 0x000000ff0000720c */ /* 0x040fe200007a4270 */
[----:B------:R-:W-:Y:S01]  /*16ff0*/  @P3 STG.E.U16 desc[UR36][R6.64+0x1f0], R9 ;  /* 0x0001f00906003986 */ /* 0x000fe2000c101524 */
[----:B------:R-:W-:Y:S02]  /*17000*/  F2FP.BF16.F32.PACK_AB R24, RZ, R24 ;  /* 0x00000018ff18723e */ /* 0x000fe400000010ff */
[----:B------:R-:W-:Y:S01]  /*17010*/  ISETP.GT.AND P2, PT, R0, 0x8, P2 ;  /* 0x000000080000780c */ /* 0x000fe20001744270 */
[----:B------:R-:W-:Y:S01]  /*17020*/  @P1 STG.E.U16 desc[UR36][R6.64+0x1f2], R199 ;  /* 0x0001f2c706001986 */ /* 0x000fe2000c101524 */
[----:B------:R-:W-:-:S02]  /*17030*/  ISETP.GT.AND P1, PT, R3, 0x108, PT ;  /* 0x000001080300780c */ /* 0x000fc40003f24270 */
[----:B------:R-:W-:Y:S01]  /*17040*/  F2FP.BF16.F32.PACK_AB R25, RZ, R25 ;  /* 0x00000019ff19723e */ /* 0x000fe200000010ff */
[----:B------:R-:W-:Y:S01]  /*17050*/  @P4 STG.E.U16 desc[UR36][R4.64+0x200], R24 ;  /* 0x0002001804004986 */ /* 0x000fe2000c101524 */
[C---:B------:R-:W-:Y:S02]  /*17060*/  ISETP.GT.AND P3, PT, R0.reuse, 0x8, P0 ;  /* 0x000000080000780c */ /* 0x040fe40000764270 */
[----:B------:R-:W-:Y:S01]  /*17070*/  ISETP.GT.AND P0, PT, R3, 0x109, PT ;  /* 0x000001090300780c */ /* 0x000fe20003f04270 */
[----:B------:R-:W-:Y:S01]  /*17080*/  FMUL R41, R41, R2 ;  /* 0x0000000229297220 */ /* 0x000fe20000400000 */
[C---:B------:R-:W-:Y:S01]  /*17090*/  ISETP.GT.AND P4, PT, R0.reuse, RZ, P1 ;  /* 0x000000ff0000720c */ /* 0x040fe20000f84270 */
[----:B------:R-:W-:Y:S01]  /*170a0*/  @P5 STG.E.U16 desc[UR36][R4.64+0x202], R25 ;  /* 0x0002021904005986 */ /* 0x000fe2000c101524 */
[----:B------:R-:W-:Y:S02]  /*170b0*/  F2FP.BF16.F32.PACK_AB R26, RZ, R26 ;  /* 0x0000001aff1a723e */ /* 0x000fe400000010ff */
[----:B------:R-:W-:Y:S01]  /*170c0*/  ISETP.GT.AND P5, PT, R0, RZ, P0 ;  /* 0x000000ff0000720c */ /* 0x000fe200007a4270 */
[----:B------:R-:W-:Y:S01]  /*170d0*/  FMUL R42, R42, R2 ;  /* 0x000000022a2a7220 */ /* 0x000fe20000400000 */
[----:B------:R-:W-:Y:S01]  /*170e0*/  F2FP.BF16.F32.PACK_AB R27, RZ, R27 ;  /* 0x0000001bff1b723e */ /* 0x000fe200000010ff */
[----:B------:R-:W-:Y:S01]  /*170f0*/  @P2 STG.E.U16 desc[UR36][R6.64+0x200], R26 ;  /* 0x0002001a06002986 */ /* 0x000fe2000c101524 */
[----:B------:R-:W-:-:S02]  /*17100*/  F2FP.BF16.F32.PACK_AB R28, RZ, R28 ;  /* 0x0000001cff1c723e */ /* 0x000fc400000010ff */
[C---:B------:R-:W-:Y:S01]  /*17110*/  ISETP.GT.AND P2, PT, R0.reuse, 0x8, P1 ;  /* 0x000000080000780c */ /* 0x040fe20000f44270 */
[----:B------:R-:W-:Y:S01]  /*17120*/  FMUL R43, R43, R2 ;  /* 0x000000022b2b7220 */ /* 0x000fe20000400000 */
[C---:B------:R-:W-:Y:S01]  /*17130*/  ISETP.GT.AND P1, PT, R3.reuse, 0x110, PT ;  /* 0x000001100300780c */ /* 0x040fe20003f24270 */
[----:B------:R-:W-:Y:S01]  /*17140*/  @P3 STG.E.U16 desc[UR36][R6.64+0x202], R27 ;  /* 0x0002021b06003986 */ /* 0x000fe2000c101524 */
[----:B------:R-:W-:Y:S02]  /*17150*/  F2FP.BF16.F32.PACK_AB R29, RZ, R29 ;  /* 0x0000001dff1d723e */ /* 0x000fe400000010ff */
[C---:B------:R-:W-:Y:S01]  /*17160*/  ISETP.GT.AND P3, PT, R0.reuse, 0x8, P0 ;  /* 0x000000080000780c */ /* 0x040fe20000764270 */
[----:B------:R-:W-:Y:S01]  /*17170*/  @P4 STG.E.U16 desc[UR36][R4.64+0x210], R28 ;  /* 0x0002101c04004986 */ /* 0x000fe2000c101524 */
[----:B------:R-:W-:Y:S02]  /*17180*/  ISETP.GT.AND P0, PT, R3, 0x111, PT ;  /* 0x000001110300780c */ /* 0x000fe40003f04270 */
[----:B------:R-:W-:Y:S01]  /*17190*/  ISETP.GT.AND P4, PT, R0, RZ, P1 ;  /* 0x000000ff0000720c */ /* 0x000fe20000f84270 */
[----:B------:R-:W-:Y:S01]  /*171a0*/  @P5 STG.E.U16 desc[UR36][R4.64+0x212], R29 ;  /* 0x0002121d04005986 */ /* 0x000fe2000c101524 */
[----:B------:R-:W-:-:S02]  /*171b0*/  F2FP.BF16.F32.PACK_AB R30, RZ, R30 ;  /* 0x0000001eff1e723e */ /* 0x000fc400000010ff */
[----:B------:R-:W-:Y:S01]  /*171c0*/  ISETP.GT.AND P5, PT, R0, RZ, P0 ;  /* 0x000000ff0000720c */ /* 0x000fe200007a4270 */
[----:B------:R-:W-:Y:S01]  /*171d0*/  FMUL R44, R44, R2 ;  /* 0x000000022c2c7220 */ /* 0x000fe20000400000 */
[----:B------:R-:W-:Y:S01]  /*171e0*/  F2FP.BF16.F32.PACK_AB R31, RZ, R31 ;  /* 0x0000001fff1f723e */ /* 0x000fe200000010ff */
[----:B------:R-:W-:Y:S01]  /*171f0*/  @P2 STG.E.U16 desc[UR36][R6.64+0x210], R30 ;  /* 0x0002101e06002986 */ /* 0x000fe2000c101524 */
[----:B------:R-:W-:Y:S02]  /*17200*/  F2FP.BF16.F32.PACK_AB R32, RZ, R32 ;  /* 0x00000020ff20723e */ /* 0x000fe400000010ff */
[----:B------:R-:W-:Y:S01]  /*17210*/  ISETP.GT.AND P2, PT, R0, 0x8, P1 ;  /* 0x000000080000780c */ /* 0x000fe20000f44270 */
[----:B------:R-:W-:Y:S01]  /*17220*/  FMUL R45, R45, R2 ;  /* 0x000000022d2d7220 */ /* 0x000fe20000400000 */
[----:B------:R-:W-:Y:S01]  /*17230*/  ISETP.GT.AND P1, PT, R3, 0x118, PT ;  /* 0x000001180300780c */ /* 0x000fe20003f24270 */
[----:B------:R-:W-:Y:S01]  /*17240*/  @P3 STG.E.U16 desc[UR36][R6.64+0x212], R31 ;  /* 0x0002121f06003986 */ /* 0x000fe2000c101524 */
[----:B------:R-:W-:-:S02]  /*17250*/  F2FP.BF16.F32.PACK_AB R33, RZ, R33 ;  /* 0x00000021ff21723e */ /* 0x000fc400000010ff */
[C---:B------:R-:W-:Y:S01]  /*17260*/  ISETP.GT.AND P3, PT, R0.reuse, 0x8, P0 ;  /* 0x000000080000780c */ /* 0x040fe20000764270 */
[----:B------:R-:W-:Y:S01]  /*17270*/  @P4 STG.E.U16 desc[UR36][R4.64+0x220], R32 ;  /* 0x0002202004004986 */ /* 0x000fe2000c101524 */
[----:B------:R-:W-:Y:S02]  /*17280*/  ISETP.GT.AND P0, PT, R3, 0x119, PT ;  /* 0x000001190300780c */ /* 0x000fe40003f04270 */
        /* <DEDUP_REMOVED lines=82> */
[----:B------:R-:W-:Y:S01]  /*177b0*/  F2FP.BF16.F32.PACK_AB R54, RZ, R54 ;  /* 0x00000036ff36723e */ /* 0x000fe200000010ff */
[-C--:B------:R-:W-:Y:S01]  /*177c0*/  FMUL R56, R56, R2.reuse ;  /* 0x0000000238387220 */ /* 0x080fe20000400000 */
[----:B------:R-:W-:Y:S01]  /*177d0*/  ISETP.GT.AND P5, PT, R0, RZ, P0 ;  /* 0x000000ff0000720c */ /* 0x000fe200007a4270 */
[----:B------:R-:W-:Y:S01]  /*177e0*/  FMUL R57, R57, R2 ;  /* 0x0000000239397220 */ /* 0x000fe20000400000 */
[----:B------:R-:W-:Y:S01]  /*177f0*/  F2FP.BF16.F32.PACK_AB R55, RZ, R55 ;  /* 0x00000037ff37723e */ /* 0x000fe200000010ff */
[----:B------:R-:W-:Y:S01]  /*17800*/  @P2 STG.E.U16 desc[UR36][R6.64+0x270], R54 ;  /* 0x0002703606002986 */ /* 0x000fe2000c101524 */
[----:B------:R-:W-:-:S02]  /*17810*/  F2FP.BF16.F32.PACK_AB R56, RZ, R56 ;  /* 0x00000038ff38723e */ /* 0x000fc400000010ff */
[----:B------:R-:W-:Y:S01]  /*17820*/  ISETP.GT.AND P2, PT, R0, 0x8, P1 ;  /* 0x000000080000780c */ /* 0x000fe20000f44270 */
[-C--:B------:R-:W-:Y:S01]  /*17830*/  FMUL R58, R58, R2.reuse ;  /* 0x000000023a3a7220 */ /* 0x080fe20000400000 */
[C---:B------:R-:W-:Y:S01]  /*17840*/  ISETP.GT.AND P1, PT, R3.reuse, 0x148, PT ;  /* 0x000001480300780c */ /* 0x040fe20003f24270 */
[----:B------:R-:W-:Y:S01]  /*17850*/  @P3 STG.E.U16 desc[UR36][R6.64+0x272], R55 ;  /* 0x0002723706003986 */ /* 0x000fe2000c101524 */
[----:B------:R-:W-:Y:S02]  /*17860*/  F2FP.BF16.F32.PACK_AB R57, RZ, R57 ;  /* 0x00000039ff39723e */ /* 0x000fe400000010ff */
[C---:B------:R-:W-:Y:S01]  /*17870*/  ISETP.GT.AND P3, PT, R0.reuse, 0x8, P0 ;  /* 0x000000080000780c */ /* 0x040fe20000764270 */
[----:B------:R-:W-:Y:S01]  /*17880*/  @P4 STG.E.U16 desc[UR36][R4.64+0x280], R56 ;  /* 0x0002803804004986 */ /* 0x000fe2000c101524 */
[----:B------:R-:W-:Y:S02]  /*17890*/  ISETP.GT.AND P0, PT, R3, 0x149, PT ;  /* 0x000001490300780c */ /* 0x000fe40003f04270 */
[----:B------:R-:W-:Y:S01]  /*178a0*/  ISETP.GT.AND P4, PT, R0, RZ, P1 ;  /* 0x000000ff0000720c */ /* 0x000fe20000f84270 */
[----:B------:R-:W-:Y:S01]  /*178b0*/  FMUL R59, R59, R2 ;  /* 0x000000023b3b7220 */ /* 0x000fe20000400000 */
        /* <DEDUP_REMOVED lines=27> */
[----:B------:R-:W-:Y:S01]  /*17a70*/  FMUL R66, R66, R2 ;  /* 0x0000000242427220 */ /* 0x000fe20000400000 */
[C---:B------:R-:W-:Y:S01]  /*17a80*/  ISETP.GT.AND P1, PT, R3.reuse, 0x158, PT ;  /* 0x000001580300780c */ /* 0x040fe20003f24270 */
[----:B------:R-:W-:Y:S01]  /*17a90*/  @P3 STG.E.U16 desc[UR36][R6.64+0x292], R63 ;  /* 0x0002923f06003986 */ /* 0x000fe2000c101524 */
[----:B------:R-:W-:Y:S02]  /*17aa0*/  F2FP.BF16.F32.PACK_AB R65, RZ, R65 ;  /* 0x00000041ff41723e */ /* 0x000fe400000010ff */
[----:B------:R-:W-:Y:S01]  /*17ab0*/  ISETP.GT.AND P3, PT, R0, 0x8, P0 ;  /* 0x000000080000780c */ /* 0x000fe20000764270 */
[----:B------:R-:W2:Y:S01]  /*17ac0*/  LDL.LU R146, [R1+0x228] ;  /* 0x0002280001927983 */ /* 0x000ea20000300800 */
[----:B------:R-:W-:-:S03]  /*17ad0*/  ISETP.GT.AND P0, PT, R3, 0x159, PT ;  /* 0x000001590300780c */ /* 0x000fc60003f04270 */
[----:B------:R-:W-:Y:S01]  /*17ae0*/  @P4 STG.E.U16 desc[UR36][R4.64+0x2a0], R64 ;  /* 0x0002a04004004986 */ /* 0x000fe2000c101524 */
[----:B------:R-:W-:Y:S01]  /*17af0*/  ISETP.GT.AND P4, PT, R0, RZ, P1 ;  /* 0x000000ff0000720c */ /* 0x000fe20000f84270 */
[----:B------:R-:W-:Y:S02]  /*17b00*/  FMUL R67, R67, R2 ;  /* 0x0000000243437220 */ /* 0x000fe40000400000 */
[----:B------:R-:W3:Y:S01]  /*17b10*/  LDL.LU R147, [R1+0x224] ;  /* 0x0002240001937983 */ /* 0x000ee20000300800 */
[----:B------:R-:W-:Y:S01]  /*17b20*/  F2FP.BF16.F32.PACK_AB R66, RZ, R66 ;  /* 0x00000042ff42723e */ /* 0x000fe200000010ff */
[-C--:B------:R-:W-:Y:S02]  /*17b30*/  FMUL R68, R68, R2.reuse ;  /* 0x0000000244447220 */ /* 0x080fe40000400000 */
[----:B------:R-:W3:Y:S04]  /*17b40*/  LDL.LU R148, [R1+0x220] ;  /* 0x0002200001947983 */ /* 0x000ee80000300800 */
[----:B------:R-:W3:Y:S04]  /*17b50*/  LDL.LU R149, [R1+0x21c] ;  /* 0x00021c0001957983 */ /* 0x000ee80000300800 */
[----:B------:R-:W-:Y:S01]  /*17b60*/  @P5 STG.E.U16 desc[UR36][R4.64+0x2a2], R65 ;  /* 0x0002a24104005986 */ /* 0x000fe2000c101524 */
[----:B------:R-:W-:Y:S01]  /*17b70*/  ISETP.GT.AND P5, PT, R0, RZ, P0 ;  /* 0x000000ff0000720c */ /* 0x000fe200007a4270 */
[----:B------:R-:W-:Y:S01]  /*17b80*/  FMUL R69, R69, R2 ;  /* 0x0000000245457220 */ /* 0x000fe20000400000 */
[----:B------:R-:W-:Y:S01]  /*17b90*/  F2FP.BF16.F32.PACK_AB R67, RZ, R67 ;  /* 0x00000043ff43723e */ /* 0x000fe200000010ff */
[----:B------:R-:W3:Y:S01]  /*17ba0*/  LDL.LU R150, [R1+0x218] ;  /* 0x0002180001967983 */ /* 0x000ee20000300800 */
[----:B------:R-:W-:-:S03]  /*17bb0*/  F2FP.BF16.F32.PACK_AB R68, RZ, R68 ;  /* 0x00000044ff44723e */ /* 0x000fc600000010ff */
[----:B------:R-:W-:Y:S01]  /*17bc0*/  @P2 STG.E.U16 desc[UR36][R6.64+0x2a0], R66 ;  /* 0x0002a04206002986 */ /* 0x000fe2000c101524 */
[----:B------:R-:W-:Y:S02]  /*17bd0*/  ISETP.GT.AND P2, PT, R0, 0x8, P1 ;  /* 0x000000080000780c */ /* 0x000fe40000f44270 */
[C---:B------:R-:W-:Y:S01]  /*17be0*/  ISETP.GT.AND P1, PT, R3.reuse, 0x160, PT ;  /* 0x000001600300780c */ /* 0x040fe20003f24270 */
[----:B------:R-:W3:Y:S01]  /*17bf0*/  LDL.LU R151, [R1+0x214] ;  /* 0x0002140001977983 */ /* 0x000ee20000300800 */
[----:B------:R-:W-:Y:S01]  /*17c00*/  F2FP.BF16.F32.PACK_AB R69, RZ, R69 ;  /* 0x00000045ff45723e */ /* 0x000fe200000010ff */
[-C--:B------:R-:W-:Y:S02]  /*17c10*/  FMUL R70, R70, R2.reuse ;  /* 0x0000000246467220 */ /* 0x080fe40000400000 */
[----:B------:R-:W-:Y:S01]  /*17c20*/  @P3 STG.E.U16 desc[UR36][R6.64+0x2a2], R67 ;  /* 0x0002a24306003986 */ /* 0x000fe2000c101524 */
[C---:B------:R-:W-:Y:S02]  /*17c30*/  ISETP.GT.AND P3, PT, R0.reuse, 0x8, P0 ;  /* 0x000000080000780c */ /* 0x040fe40000764270 */
[----:B------:R-:W-:Y:S01]  /*17c40*/  ISETP.GT.AND P0, PT, R3, 0x161, PT ;  /* 0x000001610300780c */ /* 0x000fe20003f04270 */
[----:B------:R-:W-:Y:S01]  /*17c50*/  @P4 STG.E.U16 desc[UR36][R4.64+0x2b0], R68 ;  /* 0x0002b04404004986 */ /* 0x000fe2000c101524 */
[----:B------:R-:W-:Y:S01]  /*17c60*/  ISETP.GT.AND P4, PT, R0, RZ, P1 ;  /* 0x000000ff0000720c */ /* 0x000fe20000f84270 */
[----:B------:R-:W-:Y:S01]  /*17c70*/  FMUL R71, R71, R2 ;  /* 0x0000000247477220 */ /* 0x000fe20000400000 */
[----:B------:R-:W-:Y:S01]  /*17c80*/  F2FP.BF16.F32.PACK_AB R70, RZ, R70 ;  /* 0x00000046ff46723e */ /* 0x000fe200000010ff */
[----:B------:R-:W-:Y:S01]  /*17c90*/  @P5 STG.E.U16 desc[UR36][R4.64+0x2b2], R69 ;  /* 0x0002b24504005986 */ /* 0x000fe2000c101524 */
        /* <DEDUP_REMOVED lines=33> */
[----:B------:R0:W5:Y:S01]  /*17eb0*/  LDL.LU R17, [R1+0x210] ;  /* 0x0002100001117983 */ /* 0x0001620000300800 */
[----:B------:R-:W-:Y:S01]  /*17ec0*/  FMUL R79, R79, R2 ;  /* 0x000000024f4f7220 */ /* 0x000fe20000400000 */
[----:B------:R-:W-:-:S02]  /*17ed0*/  F2FP.BF16.F32.PACK_AB R78, RZ, R78 ;  /* 0x0000004eff4e723e */ /* 0x000fc400000010ff */
[----:B------:R0:W5:Y:S01]  /*17ee0*/  LDL.LU R16, [R1+0x20c] ;  /* 0x00020c0001107983 */ /* 0x0001620000300800 */
[----:B------:R-:W-:-:S03]  /*17ef0*/  FMUL R80, R80, R2 ;  /* 0x0000000250507220 */ /* 0x000fc60000400000 */
[----:B------:R-:W-:Y:S01]  /*17f00*/  @P5 STG.E.U16 desc[UR36][R4.64+0x2d2], R77 ;  /* 0x0002d24d04005986 */ /* 0x000fe2000c101524 */
[C---:B------:R-:W-:Y:S01]  /*17f10*/  ISETP.GT.AND P5, PT, R0.reuse, RZ, P0 ;  /* 0x000000ff0000720c */ /* 0x040fe200007a4270 */
[----:B------:R-:W-:Y:S01]  /*17f20*/  FMUL R81, R81, R2 ;  /* 0x0000000251517220 */ /* 0x000fe20000400000 */
[----:B------:R-:W-:Y:S01]  /*17f30*/  F2FP.BF16.F32.PACK_AB R79, RZ, R79 ;  /* 0x0000004fff4f723e */ /* 0x000fe200000010ff */
[----:B------:R-:W-:Y:S01]  /*17f40*/  @P2 STG.E.U16 desc[UR36][R6.64+0x2d0], R78 ;  /* 0x0002d04e06002986 */ /* 0x000fe2000c101524 */
[----:B------:R-:W-:Y:S02]  /*17f50*/  F2FP.BF16.F32.PACK_AB R80, RZ, R80 ;  /* 0x00000050ff50723e */ /* 0x000fe400000010ff */
[----:B------:R-:W-:Y:S02]  /*17f60*/  ISETP.GT.AND P2, PT, R0, 0x8, P1 ;  /* 0x000000080000780c */ /* 0x000fe40000f44270 */
[C---:B------:R-:W-:Y:S01]  /*17f70*/  ISETP.GT.AND P1, PT, R3.reuse, 0x178, PT ;  /* 0x000001780300780c */ /* 0x040fe20003f24270 */
[----:B------:R-:W-:Y:S01]  /*17f80*/  @P3 STG.E.U16 desc[UR36][R6.64+0x2d2], R79 ;  /* 0x0002d24f06003986 */ /* 0x000fe2000c101524 */
[----:B------:R-:W-:Y:S01]  /*17f90*/  F2FP.BF16.F32.PACK_AB R81, RZ, R81 ;  /* 0x00000051ff51723e */ /* 0x000fe200000010ff */
[----:B------:R-:W-:Y:S01]  /*17fa0*/  FMUL R82, R82, R2 ;  /* 0x0000000252527220 */ /* 0x000fe20000400000 */
[----:B------:R-:W-:Y:S01]  /*17fb0*/  ISETP.GT.AND P3, PT, R0, 0x8, P0 ;  /* 0x000000080000780c */ /* 0x000fe20000764270 */
[----:B------:R-:W-:Y:S01]  /*17fc0*/  @P4 STG.E.U16 desc[UR36][R4.64+0x2e0], R80 ;  /* 0x0002e05004004986 */ /* 0x000fe2000c101524 */
[----:B------:R-:W-:-:S02]  /*17fd0*/  ISETP.GT.AND P0, PT, R3, 0x179, PT ;  /* 0x000001790300780c */ /* 0x000fc40003f04270 */
[----:B------:R-:W-:Y:S01]  /*17fe0*/  ISETP.GT.AND P4, PT, R0, RZ, P1 ;  /* 0x000000ff0000720c */ /* 0x000fe20000f84270 */
[----:B------:R-:W-:Y:S01]  /*17ff0*/  FMUL R83, R83, R2 ;  /* 0x0000000253537220 */ /* 0x000fe20000400000 */
[----:B------:R-:W-:Y:S01]  /*18000*/  @P5 STG.E.U16 desc[UR36][R4.64+0x2e2], R81 ;  /* 0x0002e25104005986 */ /* 0x000fe2000c101524 */
[----:B------:R-:W-:Y:S01]  /*18010*/  F2FP.BF16.F32.PACK_AB R82, RZ, R82 ;  /* 0x00000052ff52723e */ /* 0x000fe200000010ff */
[-C--:B------:R-:W-:Y:S01]  /*18020*/  FMUL R84, R84, R2.reuse ;  /* 0x0000000254547220 */ /* 0x080fe20000400000 */
[C---:B------:R-:W-:Y:S01]  /*18030*/  ISETP.GT.AND P5, PT, R0.reuse, RZ, P0 ;  /* 0x000000ff0000720c */ /* 0x040fe200007a4270 */
[----:B------:R-:W-:Y:S01]  /*18040*/  FMUL R85, R85, R2 ;  /* 0x0000000255557220 */ /* 0x000fe20000400000 */
[----:B------:R-:W-:Y:S01]  /*18050*/  F2FP.BF16.F32.PACK_AB R83, RZ, R83 ;  /* 0x00000053ff53723e */ /* 0x000fe200000010ff */
[----:B------:R-:W-:Y:S01]  /*18060*/  @P2 STG.E.U16 desc[UR36][R6.64+0x2e0], R82 ;  /* 0x0002e05206002986 */ /* 0x000fe2000c101524 */
[----:B------:R-:W-:Y:S02]  /*18070*/  F2FP.BF16.F32.PACK_AB R84, RZ, R84 ;  /* 0x00000054ff54723e */ /* 0x000fe400000010ff */
[----:B------:R-:W-:-:S02]  /*18080*/  ISETP.GT.AND P2, PT, R0, 0x8, P1 ;  /* 0x000000080000780c */ /* 0x000fc40000f44270 */
[C---:B------:R-:W-:Y:S01]  /*18090*/  ISETP.GT.AND P1, PT, R3.reuse, 0x180, PT ;  /* 0x000001800300780c */ /* 0x040fe20003f24270 */
[----:B------:R-:W-:Y:S01]  /*180a0*/  @P3 STG.E.U16 desc[UR36][R6.64+0x2e2], R83 ;  /* 0x0002e25306003986 */ /* 0x000fe2000c101524 */
[----:B------:R-:W-:Y:S01]  /*180b0*/  F2FP.BF16.F32.PACK_AB R85, RZ, R85 ;  /* 0x00000055ff55723e */ /* 0x000fe200000010ff */
[-C--:B------:R-:W-:Y:S01]  /*180c0*/  FMUL R86, R86, R2.reuse ;  /* 0x0000000256567220 */ /* 0x080fe20000400000 */
        /* <DEDUP_REMOVED lines=13> */
[----:B------:R-:W-:Y:S02]  /*181a0*/  ISETP.GT.AND P2, PT, R0, 0x8, P1 ;  /* 0x000000080000780c */ /* 0x000fe40000f44270 */
        /* <DEDUP_REMOVED lines=197> */
[C---:B------:R-:W-:Y:S02]  /*18e00*/  ISETP.GT.AND P2, PT, R0.reuse, 0x8, P1 ;  /* 0x000000080000780c */ /* 0x040fe40000f44270 */
[C---:B------:R-:W-:Y:S01]  /*18e10*/  ISETP.GT.AND P1, PT, R3.reuse, 0x1e0, PT ;  /* 0x000001e00300780c */ /* 0x040fe20003f24270 */
[----:B------:R-:W-:Y:S01]  /*18e20*/  @P3 STG.E.U16 desc[UR36][R6.64+0x3a2], R131 ;  /* 0x0003a28306003986 */ /* 0x000fe2000c101524 */
[----:B------:R-:W-:Y:S02]  /*18e30*/  F2FP.BF16.F32.PACK_AB R133, RZ, R133 ;  /* 0x00000085ff85723e */ /* 0x000fe400000010ff */
[----:B------:R-:W-:Y:S01]  /*18e40*/  ISETP.GT.AND P3, PT, R0, 0x8, P0 ;  /* 0x000000080000780c */ /* 0x000fe20000764270 */
[----:B------:R-:W-:Y:S01]  /*18e50*/  @P4 STG.E.U16 desc[UR36][R4.64+0x3b0], R132 ;  /* 0x0003b08404004986 */ /* 0x000fe2000c101524 */
[----:B------:R-:W-:Y:S01]  /*18e60*/  ISETP.GT.AND P0, PT, R3, 0x1e1, PT ;  /* 0x000001e10300780c */ /* 0x000fe20003f04270 */
[-C--:B------:R-:W-:Y:S01]  /*18e70*/  FMUL R134, R134, R2.reuse ;  /* 0x0000000286867220 */ /* 0x080fe20000400000 */
[----:B------:R-:W-:Y:S01]  /*18e80*/  ISETP.GT.AND P4, PT, R0, RZ, P1 ;  /* 0x000000ff0000720c */ /* 0x000fe20000f84270 */
[-C--:B------:R-:W-:Y:S01]  /*18e90*/  FMUL R135, R135, R2.reuse ;  /* 0x0000000287877220 */ /* 0x080fe20000400000 */
[----:B------:R-:W-:Y:S01]  /*18ea0*/  @P5 STG.E.U16 desc[UR36][R4.64+0x3b2], R133 ;  /* 0x0003b28504005986 */ /* 0x000fe2000c101524 */
[-C--:B------:R-:W-:Y:S01]  /*18eb0*/  FMUL R136, R136, R2.reuse ;  /* 0x0000000288887220 */ /* 0x080fe20000400000 */
[----:B------:R-:W-:Y:S01]  /*18ec0*/  ISETP.GT.AND P5, PT, R0, RZ, P0 ;  /* 0x000000ff0000720c */ /* 0x000fe200007a4270 */
[----:B------:R-:W-:Y:S01]  /*18ed0*/  FMUL R137, R137, R2 ;  /* 0x0000000289897220 */ /* 0x000fe20000400000 */
[----:B------:R-:W-:-:S02]  /*18ee0*/  F2FP.BF16.F32.PACK_AB R134, RZ, R134 ;  /* 0x00000086ff86723e */ /* 0x000fc400000010ff */
[----:B------:R-:W-:Y:S02]  /*18ef0*/  F2FP.BF16.F32.PACK_AB R135, RZ, R135 ;  /* 0x00000087ff87723e */ /* 0x000fe400000010ff */
[----:B------:R-:W-:Y:S01]  /*18f00*/  F2FP.BF16.F32.PACK_AB R136, RZ, R136 ;  /* 0x00000088ff88723e */ /* 0x000fe200000010ff */
[----:B------:R-:W-:Y:S01]  /*18f10*/  @P2 STG.E.U16 desc[UR36][R6.64+0x3b0], R134 ;  /* 0x0003b08606002986 */ /* 0x000fe2000c101524 */
[----:B------:R-:W-:-:S03]  /*18f20*/  F2FP.BF16.F32.PACK_AB R137, RZ, R137 ;  /* 0x00000089ff89723e */ /* 0x000fc600000010ff */
[----:B------:R-:W-:Y:S01]  /*18f30*/  @P3 STG.E.U16 desc[UR36][R6.64+0x3b2], R135 ;  /* 0x0003b28706003986 */ /* 0x000fe2000c101524 */
[----:B------:R-:W-:-:S03]  /*18f40*/  ISETP.GT.AND P1, PT, R0, 0x8, P1 ;  /* 0x000000080000780c */ /* 0x000fc60000f24270 */
[----:B------:R-:W-:Y:S01]  /*18f50*/  @P4 STG.E.U16 desc[UR36][R4.64+0x3c0], R136 ;  /* 0x0003c08804004986 */ /* 0x000fe2000c101524 */
[----:B------:R-:W-:Y:S02]  /*18f60*/  ISETP.GT.AND P4, PT, R3, 0x1e8, PT ;  /* 0x000001e80300780c */ /* 0x000fe40003f84270 */
[C---:B------:R-:W-:Y:S01]  /*18f70*/  ISETP.GT.AND P2, PT, R0.reuse, 0x8, P0 ;  /* 0x000000080000780c */ /* 0x040fe20000744270 */
[----:B------:R-:W-:Y:S01]  /*18f80*/  @P5 STG.E.U16 desc[UR36][R4.64+0x3c2], R137 ;  /* 0x0003c28904005986 */ /* 0x000fe2000c101524 */
[----:B------:R-:W-:Y:S01]  /*18f90*/  ISETP.GT.AND P5, PT, R0, RZ, P4 ;  /* 0x000000ff0000720c */ /* 0x000fe200027a4270 */
[-C--:B------:R-:W-:Y:S01]  /*18fa0*/  FMUL R138, R138, R2.reuse ;  /* 0x000000028a8a7220 */ /* 0x080fe20000400000 */
[-C--:B------:R-:W-:Y:S01]  /*18fb0*/  FMUL R139, R139, R2.reuse ;  /* 0x000000028b8b7220 */ /* 0x080fe20000400000 */
[----:B------:R-:W-:Y:S01]  /*18fc0*/  FMUL R140, R140, R2 ;  /* 0x000000028c8c7220 */ /* 0x000fe20000400000 */
[----:B------:R-:W-:Y:S02]  /*18fd0*/  ISETP.GT.AND P0, PT, R3, 0x1e9, PT ;  /* 0x000001e90300780c */ /* 0x000fe40003f04270 */
[----:B------:R-:W-:-:S02]  /*18fe0*/  F2FP.BF16.F32.PACK_AB R138, RZ, R138 ;  /* 0x0000008aff8a723e */ /* 0x000fc400000010ff */
[----:B------:R-:W-:Y:S02]  /*18ff0*/  F2FP.BF16.F32.PACK_AB R139, RZ, R139 ;  /* 0x0000008bff8b723e */ /* 0x000fe400000010ff */
[----:B------:R-:W-:Y:S02]  /*19000*/  F2FP.BF16.F32.PACK_AB R140, RZ, R140 ;  /* 0x0000008cff8c723e */ /* 0x000fe400000010ff */
[C---:B------:R-:W-:Y:S01]  /*19010*/  ISETP.GT.AND P3, PT, R0.reuse, RZ, P0 ;  /* 0x000000ff0000720c */ /* 0x040fe20000764270 */
[----:B------:R-:W-:Y:S01]  /*19020*/  @P1 STG.E.U16 desc[UR36][R6.64+0x3c0], R138 ;  /* 0x0003c08a06001986 */ /* 0x000fe2000c101524 */
[-C--:B------:R-:W-:Y:S01]  /*19030*/  FMUL R141, R141, R2.reuse ;  /* 0x000000028d8d7220 */ /* 0x080fe20000400000 */
[----:B------:R-:W-:Y:S02]  /*19040*/  ISETP.GT.AND P4, PT, R0, 0x8, P4 ;  /* 0x000000080000780c */ /* 0x000fe40002784270 */
[----:B------:R-:W-:Y:S01]  /*19050*/  @P2 STG.E.U16 desc[UR36][R6.64+0x3c2], R139 ;  /* 0x0003c28b06002986 */ /* 0x000fe2000c101524 */
[----:B------:R-:W-:-:S03]  /*19060*/  FMUL R142, R142, R2 ;  /* 0x000000028e8e7220 */ /* 0x000fc60000400000 */
[----:B------:R-:W-:Y:S01]  /*19070*/  @P5 STG.E.U16 desc[UR36][R4.64+0x3d0], R140 ;  /* 0x0003d08c04005986 */ /* 0x000fe2000c101524 */
[C---:B------:R-:W-:Y:S01]  /*19080*/  ISETP.GT.AND P5, PT, R0.reuse, 0x8, P0 ;  /* 0x000000080000780c */ /* 0x040fe200007a4270 */
[----:B------:R-:W-:Y:S01]  /*19090*/  FMUL R143, R143, R2 ;  /* 0x000000028f8f7220 */ /* 0x000fe20000400000 */
[----:B------:R-:W-:Y:S02]  /*190a0*/  F2FP.BF16.F32.PACK_AB R141, RZ, R141 ;  /* 0x0000008dff8d723e */ /* 0x000fe400000010ff */
[----:B------:R-:W-:Y:S02]  /*190b0*/  F2FP.BF16.F32.PACK_AB R142, RZ, R142 ;  /* 0x0000008eff8e723e */ /* 0x000fe400000010ff */
[----:B------:R-:W-:Y:S01]  /*190c0*/  F2FP.BF16.F32.PACK_AB R143, RZ, R143 ;  /* 0x0000008fff8f723e */ /* 0x000fe200000010ff */
[----:B------:R-:W-:Y:S01]  /*190d0*/  @P3 STG.E.U16 desc[UR36][R4.64+0x3d2], R141 ;  /* 0x0003d28d04003986 */ /* 0x000fe2000c101524 */
[C---:B------:R-:W-:Y:S02]  /*190e0*/  ISETP.GT.AND P3, PT, R3.reuse, 0x1f0, PT ;  /* 0x000001f00300780c */ /* 0x040fe40003f64270 */
[----:B------:R-:W-:Y:S01]  /*190f0*/  ISETP.GT.AND P0, PT, R3, 0x1f1, PT ;  /* 0x000001f10300780c */ /* 0x000fe20003f04270 */
[----:B------:R-:W-:Y:S01]  /*19100*/  @P4 STG.E.U16 desc[UR36][R6.64+0x3d0], R142 ;  /* 0x0003d08e06004986 */ /* 0x000fe2000c101524 */
[----:B------:R-:W-:-:S03]  /*19110*/  ISETP.GT.AND P4, PT, R0, RZ, P3 ;  /* 0x000000ff0000720c */ /* 0x000fc60001f84270 */
[----:B------:R-:W-:Y:S01]  /*19120*/  @P5 STG.E.U16 desc[UR36][R6.64+0x3d2], R143 ;  /* 0x0003d28f06005986 */ /* 0x000fe2000c101524 */
[----:B------:R-:W-:Y:S01]  /*19130*/  ISETP.GT.AND P5, PT, R0, RZ, P0 ;  /* 0x000000ff0000720c */ /* 0x000fe200007a4270 */
[-C--:B------:R-:W-:Y:S01]  /*19140*/  FMUL R144, R144, R2.reuse ;  /* 0x0000000290907220 */ /* 0x080fe20000400000 */
[----:B----4-:R-:W-:Y:S01]  /*19150*/  FMUL R145, R145, R2 ;  /* 0x0000000291917220 */ /* 0x010fe20000400000 */
[----:B------:R-:W-:-:S03]  /*19160*/  ISETP.GT.AND P2, PT, R3, 0x1f8, PT ;  /* 0x000001f80300780c */ /* 0x000fc60003f44270 */
[----:B------:R-:W-:Y:S02]  /*19170*/  F2FP.BF16.F32.PACK_AB R144, RZ, R144 ;  /* 0x00000090ff90723e */ /* 0x000fe400000010ff */
[----:B------:R-:W-:Y:S02]  /*19180*/  F2FP.BF16.F32.PACK_AB R145, RZ, R145 ;  /* 0x00000091ff91723e */ /* 0x000fe400000010ff */
[----:B------:R-:W-:Y:S01]  /*19190*/  ISETP.GT.AND P1, PT, R3, 0x1f9, PT ;  /* 0x000001f90300780c */ /* 0x000fe20003f24270 */
[----:B------:R-:W-:Y:S01]  /*191a0*/  @P4 STG.E.U16 desc[UR36][R4.64+0x3e0], R144 ;  /* 0x0003e09004004986 */ /* 0x000fe2000c101524 */
[C---:B------:R-:W-:Y:S02]  /*191b0*/  ISETP.GT.AND P3, PT, R0.reuse, 0x8, P3 ;  /* 0x000000080000780c */ /* 0x040fe40001f64270 */
[C---:B------:R-:W-:Y:S01]  /*191c0*/  ISETP.GT.AND P0, PT, R0.reuse, 0x8, P0 ;  /* 0x000000080000780c */ /* 0x040fe20000704270 */
[----:B------:R-:W-:Y:S01]  /*191d0*/  @P5 STG.E.U16 desc[UR36][R4.64+0x3e2], R145 ;  /* 0x0003e29104005986 */ /* 0x000fe2000c101524 */
[----:B------:R-:W-:Y:S01]  /*191e0*/  ISETP.GT.AND P5, PT, R0, RZ, P2 ;  /* 0x000000ff0000720c */ /* 0x000fe200017a4270 */
[-C--:B--2---:R-:W-:Y:S01]  /*191f0*/  FMUL R146, R146, R2.reuse ;  /* 0x0000000292927220 */ /* 0x084fe20000400000 */
[C---:B------:R-:W-:Y:S01]  /*19200*/  ISETP.GT.AND P4, PT, R0.reuse, RZ, P1 ;  /* 0x000000ff0000720c */ /* 0x040fe20000f84270 */
[-C--:B---3--:R-:W-:Y:S01]  /*19210*/  FMUL R147, R147, R2.reuse ;  /* 0x0000000293937220 */ /* 0x088fe20000400000 */
[----:B------:R-:W-:Y:S01]  /*19220*/  ISETP.GT.AND P2, PT, R0, 0x8, P2 ;  /* 0x000000080000780c */ /* 0x000fe20001744270 */
[-C--:B------:R-:W-:Y:S01]  /*19230*/  FMUL R148, R148, R2.reuse ;  /* 0x0000000294947220 */ /* 0x080fe20000400000 */
[----:B------:R-:W-:Y:S01]  /*19240*/  FMUL R149, R149, R2 ;  /* 0x0000000295957220 */ /* 0x000fe20000400000 */
[----:B------:R-:W-:-:S02]  /*19250*/  F2FP.BF16.F32.PACK_AB R146, RZ, R146 ;  /* 0x00000092ff92723e */ /* 0x000fc400000010ff */
[----:B------:R-:W-:Y:S02]  /*19260*/  F2FP.BF16.F32.PACK_AB R147, RZ, R147 ;  /* 0x00000093ff93723e */ /* 0x000fe400000010ff */
[----:B------:R-:W-:Y:S02]  /*19270*/  ISETP.GT.AND P1, PT, R0, 0x8, P1 ;  /* 0x000000080000780c */ /* 0x000fe40000f24270 */
[----:B------:R-:W-:Y:S01]  /*19280*/  F2FP.BF16.F32.PACK_AB R148, RZ, R148 ;  /* 0x00000094ff94723e */ /* 0x000fe200000010ff */
[-C--:B------:R-:W-:Y:S01]  /*19290*/  FMUL R150, R150, R2.reuse ;  /* 0x0000000296967220 */ /* 0x080fe20000400000 */
[----:B------:R-:W-:Y:S01]  /*192a0*/  F2FP.BF16.F32.PACK_AB R149, RZ, R149 ;  /* 0x00000095ff95723e */ /* 0x000fe200000010ff */
[----:B------:R-:W-:Y:S01]  /*192b0*/  FMUL R151, R151, R2 ;  /* 0x0000000297977220 */ /* 0x000fe20000400000 */
[----:B------:R-:W-:Y:S04]  /*192c0*/  @P3 STG.E.U16 desc[UR36][R6.64+0x3e0], R146 ;  /* 0x0003e09206003986 */ /* 0x000fe8000c101524 */
[----:B------:R-:W-:Y:S01]  /*192d0*/  @P0 STG.E.U16 desc[UR36][R6.64+0x3e2], R147 ;  /* 0x0003e29306000986 */ /* 0x000fe2000c101524 */
[----:B------:R-:W-:-:S03]  /*192e0*/  F2FP.BF16.F32.PACK_AB R150, RZ, R150 ;  /* 0x00000096ff96723e */ /* 0x000fc600000010ff */
[----:B------:R-:W-:Y:S01]  /*192f0*/  @P5 STG.E.U16 desc[UR36][R4.64+0x3f0], R148 ;  /* 0x0003f09404005986 */ /* 0x000fe2000c101524 */
[----:B------:R-:W-:-:S03]  /*19300*/  F2FP.BF16.F32.PACK_AB R151, RZ, R151 ;  /* 0x00000097ff97723e */ /* 0x000fc600000010ff */
[----:B------:R1:W-:Y:S02]  /*19310*/  @P4 STG.E.U16 desc[UR36][R4.64+0x3f2], R149 ;  /* 0x0003f29504004986 */ /* 0x0003e4000c101524 */
[----:B-1----:R-:W-:Y:S02]  /*19320*/  @P2 IMAD.MOV.U32 R4, RZ, RZ, R6 ;  /* 0x000000ffff042224 */ /* 0x002fe400078e0006 */
[----:B------:R-:W-:-:S05]  /*19330*/  @P2 IMAD.MOV.U32 R5, RZ, RZ, R7 ;  /* 0x000000ffff052224 */ /* 0x000fca00078e0007 */
[----:B------:R0:W-:Y:S04]  /*19340*/  @P2 STG.E.U16 desc[UR36][R4.64+0x3f0], R150 ;  /* 0x0003f09604002986 */ /* 0x0001e8000c101524 */
[----:B------:R0:W-:Y:S02]  /*19350*/  @P1 STG.E.U16 desc[UR36][R6.64+0x3f2], R151 ;  /* 0x0003f29706001986 */ /* 0x0001e4000c101524 */
.L_x_538:
[----:B------:R-:W-:Y:S05]  /*19360*/  BSYNC B0 ;  /* 0x0000000000007941 */ /* 0x000fea0003800000 */
.L_x_28:
[----:B0-----:R-:W2:Y:S04]  /*19370*/  LDL.LU R5, [R1+0x200] ;  /* 0x0002000001057983 */ /* 0x001ea80000300800 */
[----:B------:R-:W2:Y:S01]  /*19380*/  LDL.LU R4, [R1+0x204] ;  /* 0x0002040001047983 */ /* 0x000ea20000300800 */
[----:B------:R-:W-:Y:S01]  /*19390*/  ULDC UR4, c[0x0][0xc] ;  /* 0x0000030000047ab9 */ /* 0x000fe20000000800 */
[----:B------:R-:W-:Y:S01]  /*193a0*/  ULDC UR5, c[0x0][0x10] ;  /* 0x0000040000057ab9 */ /* 0x000fe20000000800 */
[----:B------:R-:W2:Y:S01]  /*193b0*/  LDC R3, c[0x0][0x14] ;  /* 0x00000500ff037b82 */ /* 0x000ea20000000800 */
[----:B------:R-:W-:Y:S01]  /*193c0*/  UIMAD.WIDE.U32 UR4, UR4, UR5, URZ ;  /* 0x00000005040472a5 */ /* 0x000fe2000f8e003f */
[----:B------:R0:W5:Y:S01]  /*193d0*/  LDL R28, [R1+0x208] ;  /* 0x00020800011c7983 */ /* 0x0001620000100800 */
[----:B----4-:R-:W-:Y:S01]  /*193e0*/  PRMT R0, RZ, 0x7610, R0 ;  /* 0x00007610ff007816 */ /* 0x010fe20000000000 */
[----:B------:R-:W-:Y:S01]  /*193f0*/  IMAD.MOV.U32 R155, RZ, RZ, -0x1 ;  /* 0xffffffffff9b7424 */ /* 0x000fe200078e00ff */
[----:B------:R-:W-:-:S02]  /*19400*/  MOV R19, 0xffffffff ;  /* 0xffffffff00137802 */ /* 0x000fc40000000f00 */
[----:B--2---:R-:W-:-:S04]  /*19410*/  IMAD.WIDE.U32 R4, R3, UR4, R4 ;  /* 0x0000000403047c25 */ /* 0x004fc8000f8e0004 */
[----:B------:R-:W-:Y:S01]  /*19420*/  IMAD R3, R3, UR5, RZ ;  /* 0x0000000503037c24 */ /* 0x000fe2000f8e02ff */
[----:B------:R-:W-:Y:S01]  /*19430*/  ULDC.64 UR4, c[0x0][0x650] ;  /* 0x0001940000047ab9 */ /* 0x000fe20000000a00 */
[----:B------:R-:W-:Y:S01]  /*19440*/  IMAD.MOV.U32 R22, RZ, RZ, R4 ;  /* 0x000000ffff167224 */ /* 0x000fe200078e0004 */
[----:B------:R-:W-:Y:S01]  /*19450*/  ISETP.GE.U32.AND P0, PT, R4, UR4, PT ;  /* 0x0000000404007c0c */ /* 0x000fe2000bf06070 */
[----:B------:R-:W-:-:S05]  /*19460*/  IMAD.IADD R23, R5, 0x1, R3 ;  /* 0x0000000105177824 */ /* 0x000fca00078e0203 */
[----:B------:R0:W-:Y:S01]  /*19470*/  STL [R1+0x200], R23 ;  /* 0x0002001701007387 */ /* 0x0001e20000100800 */
[----:B------:R-:W-:-:S03]  /*19480*/  ISETP.GE.U32.AND.EX P0, PT, R23, UR5, PT, P0 ;  /* 0x0000000517007c0c */ /* 0x000fc6000bf06100 */
[----:B------:R0:W-:Y:S10]  /*19490*/  STL [R1+0x204], R22 ;  /* 0x0002041601007387 */ /* 0x0001f40000100800 */
[----:B0-----:R-:W-:Y:S05]  /*194a0*/  @P0 BRA `(.L_x_539) ;  /* 0x0000000400740947 */ /* 0x001fea0003800000 */
[----:B------:R-:W0:Y:S01]  /*194b0*/  S2R R18, SR_CTAID.X ;  /* 0x0000000000127919 */ /* 0x000e220000002500 */
[----:B------:R-:W2:Y:S01]  /*194c0*/  LDC.64 R10, c[0x0][0x628] ;  /* 0x00018a00ff0a7b82 */ /* 0x000ea20000000a00 */
[----:B------:R-:W-:Y:S01]  /*194d0*/  ULDC UR4, c[0x0][0x150] ;  /* 0x0000540000047ab9 */ /* 0x000fe20000000800 */
[----:B-1-3--:R-:W-:Y:S01]  /*194e0*/  IMAD.MOV.U32 R8, RZ, RZ, R22 ;  /* 0x000000ffff087224 */ /* 0x00afe200078e0016 */
[----:B------:R-:W1:Y:S01]  /*194f0*/  S2R R20, SR_CTAID.Y ;  /* 0x0000000000147919 */ /* 0x000e620000002600 */
[----:B------:R-:W-:-:S04]  /*19500*/  IMAD.MOV.U32 R9, RZ, RZ, R23 ;  /* 0x000000ffff097224 */ /* 0x000fc800078e0017 */
[----:B------:R-:W3:Y:S08]  /*19510*/  LDC R21, c[0x0][0x144] ;  /* 0x00005100ff157b82 */ /* 0x000ef00000000800 */
[----:B-----5:R-:W4:Y:S08]  /*19520*/  LDC R12, c[0x0][0x630] ;  /* 0x00018c00ff0c7b82 */ /* 0x020f300000000800 */
[----:B------:R-:W1:Y:S01]  /*19530*/  LDC.64 R14, c[0x0][0x620] ;  /* 0x00018800ff0e7b82 */ /* 0x000e620000000a00 */
[----:B--2---:R-:W-:-:S04]  /*19540*/  ISETP.NE.U32.AND P0, PT, R10, RZ, PT ;  /* 0x000000ff0a00720c */ /* 0x004fc80003f05070 */
[----:B------:R-:W-:Y:S02]  /*19550*/  ISETP.NE.AND.EX P0, PT, R11, RZ, PT, P0 ;  /* 0x000000ff0b00720c */ /* 0x000fe40003f05300 */
[----:B0-----:R-:W-:-:S05]  /*19560*/  I2FP.F32.U32 R0, R18 ;  /* 0x0000001200007245 */ /* 0x001fca0000201000 */
[----:B------:R-:W-:-:S04]  /*19570*/  FMUL R0, R0, UR4 ;  /* 0x0000000400007c20 */ /* 0x000fc80008400000 */
[----:B------:R0:W2:Y:S02]  /*19580*/  F2I.U32.TRUNC.NTZ R19, R0 ;  /* 0x0000000000137305 */ /* 0x0000a4000020f000 */
[----:B---34-:R-:W-:Y:S05]  /*19590*/  @!P0 BRA `(.L_x_540) ;  /* 0x0000000000288947 */ /* 0x018fea0003800000 */
[----:B0-----:R-:W0:Y:S02]  /*195a0*/  LDC R0, c[0x0][0x634] ;  /* 0x00018d00ff007b82 */ /* 0x001e240000000800 */
[----:B0-----:R-:W-:-:S05]  /*195b0*/  IADD3 R3, P0, R22, R0, RZ ;  /* 0x0000000016037210 */ /* 0x001fca0007f1e0ff */
[----:B------:R-:W-:-:S04]  /*195c0*/  IMAD.X R13, RZ, RZ, R23, P0 ;  /* 0x000000ffff0d7224 */ /* 0x000fc800000e0617 */
[----:B------:R-:W-:-:S04]  /*195d0*/  IMAD.WIDE.U32 R4, R13, R10, RZ ;  /* 0x0000000a0d047225 */ /* 0x000fc800078e00ff */
[----:B------:R-:W-:-:S04]  /*195e0*/  IMAD.WIDE.U32 R6, P0, R3, R11, R4 ;  /* 0x0000000b03067225 */ /* 0x000fc80007800004 */
[----:B------:R-:W-:Y:S01]  /*195f0*/  IMAD.WIDE.U32 R4, R3, R10, RZ ;  /* 0x0000000a03047225 */ /* 0x000fe200078e00ff */
[----:B------:R-:W-:-:S03]  /*19600*/  MOV R8, R7 ;  /* 0x0000000700087202 */ /* 0x000fc60000000f00 */
[----:B------:R-:W-:Y:S01]  /*19610*/  IMAD.X R9, RZ, RZ, RZ, P0 ;  /* 0x000000ffff097224 */ /* 0x000fe200000e06ff */
[----:B------:R-:W-:-:S05]  /*19620*/  IADD3 RZ, P0, R5, R6, RZ ;  /* 0x0000000605ff7210 */ /* 0x000fca0007f1e0ff */
[----:B------:R-:W-:-:S08]  /*19630*/  IMAD.WIDE.U32.X R8, R13, R11, R8, P0 ;  /* 0x0000000b0d087225 */ /* 0x000fd000000e0408 */
.L_x_540:
[-CC-:B------:R-:W-:Y:S01]  /*19640*/  SHF.R.U64 R155, R8, R12.reuse, R9.reuse ;  /* 0x0000000c089b7219 */ /* 0x180fe20000001209 */
[----:B------:R-:W3:Y:S01]  /*19650*/  LDC.64 R26, c[0x0][0x640] ;  /* 0x00019000ff1a7b82 */ /* 0x000ee20000000a00 */
[----:B0-----:R-:W-:Y:S01]  /*19660*/  SHF.R.U32.HI R0, RZ, R12, R9 ;  /* 0x0000000cff007219 */ /* 0x001fe20000011609 */
[----:B------:R-:W-:Y:S01]  /*19670*/  IMAD.MOV.U32 R4, RZ, RZ, R22 ;  /* 0x000000ffff047224 */ /* 0x000fe200078e0016 */
[----:B------:R-:W-:Y:S01]  /*19680*/  IADD3 R3, P0, RZ, -R155, RZ ;  /* 0x8000009bff037210 */ /* 0x000fe20007f1e0ff */
[----:B--2---:R-:W-:Y:S01]  /*19690*/  IMAD.MOV R19, RZ, RZ, -R19 ;  /* 0x000000ffff137224 */ /* 0x004fe200078e0a13 */
[----:B------:R-:W-:Y:S01]  /*196a0*/  ULDC UR4, c[0x0][0x154] ;  /* 0x0000550000047ab9 */ /* 0x000fe20000000800 */
[----:B------:R-:W-:Y:S02]  /*196b0*/  IMAD.MOV.U32 R7, RZ, RZ, 0x1 ;  /* 0x00000001ff077424 */ /* 0x000fe400078e00ff */
[----:B------:R-:W0:Y:S01]  /*196c0*/  LDC R6, c[0x0][0x618] ;  /* 0x00018600ff067b82 */ /* 0x000e220000000800 */
[----:B------:R-:W-:-:S02]  /*196d0*/  IMAD.X R5, RZ, RZ, ~R0, P0 ;  /* 0x000000ffff057224 */ /* 0x000fc400000e0e00 */
[----:B------:R-:W-:Y:S02]  /*196e0*/  IMAD R22, R21, R19, R18 ;  /* 0x0000001315167224 */ /* 0x000fe400078e0212 */
[-C--:B-1----:R-:W-:Y:S02]  /*196f0*/  IMAD R0, R5, R14.reuse, RZ ;  /* 0x0000000e05007224 */ /* 0x082fe400078e02ff */
[----:B------:R-:W-:Y:S01]  /*19700*/  IMAD.MOV.U32 R5, RZ, RZ, R23 ;  /* 0x000000ffff057224 */ /* 0x000fe200078e0017 */
[----:B------:R-:W1:Y:S01]  /*19710*/  LDC R8, c[0x0][0x608] ;  /* 0x00018200ff087b82 */ /* 0x000e620000000800 */
[----:B------:R-:W-:-:S04]  /*19720*/  IMAD.WIDE.U32 R4, R3, R14, R4 ;  /* 0x0000000e03047225 */ /* 0x000fc800078e0004 */
[----:B------:R-:W-:-:S03]  /*19730*/  IMAD R3, R3, R15, R0 ;  /* 0x0000000f03037224 */ /* 0x000fc600078e0200 */
[----:B------:R-:W2:Y:S01]  /*19740*/  LDC R24, c[0x0][0x658] ;  /* 0x00019600ff187b82 */ /* 0x000ea20000000800 */
[----:B------:R-:W-:Y:S01]  /*19750*/  I2FP.F32.U32 R0, R20 ;  /* 0x0000001400007245 */ /* 0x000fe20000201000 */
[----:B------:R-:W-:Y:S01]  /*19760*/  IMAD.IADD R3, R5, 0x1, R3 ;  /* 0x0000000105037824 */ /* 0x000fe200078e0203 */
[----:B---3--:R-:W-:-:S03]  /*19770*/  ISETP.NE.U32.AND P0, PT, R26, RZ, PT ;  /* 0x000000ff1a00720c */ /* 0x008fc60003f05070 */
[----:B------:R-:W-:Y:S01]  /*19780*/  FMUL R0, R0, UR4 ;  /* 0x0000000400007c20 */ /* 0x000fe20008400000 */
[----:B------:R-:W-:Y:S01]  /*19790*/  MOV R5, 0xffffffff ;  /* 0xffffffff00057802 */ /* 0x000fe20000000f00 */
[----:B------:R-:W3:Y:S01]  /*197a0*/  LDC R15, c[0x0][0x148] ;  /* 0x00005200ff0f7b82 */ /* 0x000ee20000000800 */
[-CC-:B0-----:R-:W-:Y:S01]  /*197b0*/  SHF.R.U64 R12, R4, R6.reuse, R3.reuse ;  /* 0x00000006040c7219 */ /* 0x181fe20000001203 */
[----:B------:R0:W4:Y:S01]  /*197c0*/  F2I.U32.TRUNC.NTZ R14, R0 ;  /* 0x00000000000e7305 */ /* 0x000122000020f000 */
[----:B------:R-:W-:Y:S02]  /*197d0*/  ISETP.NE.AND.EX P0, PT, R27, RZ, PT, P0 ;  /* 0x000000ff1b00720c */ /* 0x000fe40003f05300 */
[----:B------:R-:W-:-:S03]  /*197e0*/  SHF.R.U32.HI R3, RZ, R6, R3 ;  /* 0x00000006ff037219 */ /* 0x000fc60000011603 */
[----:B------:R-:W0:Y:S01]  /*197f0*/  LDC R18, c[0x0][0x600] ;  /* 0x00018000ff127b82 */ /* 0x000e220000000800 */
[-CC-:B-1----:R-:W-:Y:S02]  /*19800*/  SHF.R.U64 R10, R12, R8.reuse, R3.reuse ;  /* 0x000000080c0a7219 */ /* 0x182fe40000001203 */
[----:B------:R-:W-:-:S05]  /*19810*/  SHF.R.U32.HI R3, RZ, R8, R3 ;  /* 0x00000008ff037219 */ /* 0x000fca0000011603 */
[----:B------:R-:W1:Y:S01]  /*19820*/  LDC R21, c[0x0][0x648] ;  /* 0x00019200ff157b82 */ /* 0x000e620000000800 */
[-C--:B--2---:R-:W-:Y:S02]  /*19830*/  SHF.L.U32 R4, R5, R24.reuse, RZ ;  /* 0x0000001805047219 */ /* 0x084fe400000006ff */
[-CC-:B------:R-:W-:Y:S02]  /*19840*/  SHF.R.U64 R13, R10, R24.reuse, R3.reuse ;  /* 0x000000180a0d7219 */ /* 0x180fe40000001203 */
[----:B------:R-:W-:Y:S02]  /*19850*/  SHF.R.U32.HI R5, RZ, R24, R3 ;  /* 0x00000018ff057219 */ /* 0x000fe40000011603 */
[----:B------:R-:W-:Y:S01]  /*19860*/  LOP3.LUT R19, RZ, R4, RZ, 0x33, !PT ;  /* 0x00000004ff137212 */ /* 0x000fe200078e33ff */
[----:B------:R-:W2:Y:S01]  /*19870*/  LDC R23, c[0x0][0x638] ;  /* 0x00018e00ff177b82 */ /* 0x000ea20000000800 */
[----:B------:R-:W-:Y:S01]  /*19880*/  SHF.L.U32 R24, R7, R24, RZ ;  /* 0x0000001807187219 */ /* 0x000fe200000006ff */
[----:B------:R-:W-:-:S06]  /*19890*/  IMAD.MOV.U32 R4, RZ, RZ, R13 ;  /* 0x000000ffff047224 */ /* 0x000fcc00078e000d */
[----:B------:R-:W0:Y:S01]  /*198a0*/  LDC R25, c[0x0][0x610] ;  /* 0x00018400ff197b82 */ /* 0x000e220000000800 */
[----:B----4-:R-:W-:Y:S05]  /*198b0*/  @!P0 BRA `(.L_x_541) ;  /* 0x0000000000288947 */ /* 0x010fea0003800000 */
[----:B0-----:R-:W0:Y:S02]  /*198c0*/  LDC R0, c[0x0][0x64c] ;  /* 0x00019300ff007b82 */ /* 0x001e240000000800 */
[----:B0-----:R-:W-:-:S05]  /*198d0*/  IADD3 R3, P0, R13, R0, RZ ;  /* 0x000000000d037210 */ /* 0x001fca0007f1e0ff */
[----:B------:R-:W-:-:S04]  /*198e0*/  IMAD.X R11, RZ, RZ, R5, P0 ;  /* 0x000000ffff0b7224 */ /* 0x000fc800000e0605 */
[----:B------:R-:W-:-:S04]  /*198f0*/  IMAD.WIDE.U32 R4, R11, R26, RZ ;  /* 0x0000001a0b047225 */ /* 0x000fc800078e00ff */
[----:B------:R-:W-:-:S04]  /*19900*/  IMAD.WIDE.U32 R6, P0, R3, R27, R4 ;  /* 0x0000001b03067225 */ /* 0x000fc80007800004 */
[----:B------:R-:W-:-:S04]  /*19910*/  IMAD.WIDE.U32 R4, R3, R26, RZ ;  /* 0x0000001a03047225 */ /* 0x000fc800078e00ff */
[----:B------:R-:W-:Y:S01]  /*19920*/  IMAD.X R9, RZ, RZ, RZ, P0 ;  /* 0x000000ffff097224 */ /* 0x000fe200000e06ff */
[----:B------:R-:W-:Y:S01]  /*19930*/  IADD3 RZ, P0, R5, R6, RZ ;  /* 0x0000000605ff7210 */ /* 0x000fe20007f1e0ff */
[----:B------:R-:W-:-:S04]  /*19940*/  IMAD.MOV.U32 R8, RZ, RZ, R7 ;  /* 0x000000ffff087224 */ /* 0x000fc800078e0007 */
[----:B------:R-:W-:-:S08]  /*19950*/  IMAD.WIDE.U32.X R4, R11, R27, R8, P0 ;  /* 0x0000001b0b047225 */ /* 0x000fd000000e0408 */
.L_x_541:
[----:B------:R-:W4:Y:S01]  /*19960*/  LDC R3, c[0x0][0x65c] ;  /* 0x00019700ff037b82 */ /* 0x000f220000000800 */
[----:B01----:R-:W-:Y:S01]  /*19970*/  SHF.R.U64 R0, R4, R21, R5 ;  /* 0x0000001504007219 */ /* 0x003fe20000001205 */
[----:B------:R-:W-:Y:S01]  /*19980*/  VIADD R5, R18, 0xffffffff ;  /* 0xffffffff12057836 */ /* 0x000fe20000000000 */
[----:B------:R-:W-:Y:S01]  /*19990*/  IADD3 R14, -R14, RZ, RZ ;  /* 0x000000ff0e0e7210 */ /* 0x000fe20007ffe1ff */
[----:B------:R-:W-:Y:S02]  /*199a0*/  IMAD.MOV.U32 R6, RZ, RZ, 0x1 ;  /* 0x00000001ff067424 */ /* 0x000fe400078e00ff */
[----:B------:R-:W-:Y:S01]  /*199b0*/  IMAD.MOV R4, RZ, RZ, -R0 ;  /* 0x000000ffff047224 */ /* 0x000fe200078e0a00 */
[----:B------:R-:W-:Y:S02]  /*199c0*/  LOP3.LUT R5, R12, R5, RZ, 0xc0, !PT ;  /* 0x000000050c057212 */ /* 0x000fe400078ec0ff */
[----:B----4-:R-:W-:Y:S02]  /*199d0*/  ISETP.NE.AND P0, PT, R3, 0x1, PT ;  /* 0x000000010300780c */ /* 0x010fe40003f05270 */
[----:B------:R-:W-:-:S05]  /*199e0*/  LOP3.LUT R3, R10, R19, RZ, 0xc0, !PT ;  /* 0x000000130a037212 */ /* 0x000fca00078ec0ff */
[----:B------:R-:W-:Y:S02]  /*199f0*/  IMAD R3, R24, R0, R3 ;  /* 0x0000000018037224 */ /* 0x000fe400078e0203 */
[----:B--2---:R-:W-:-:S04]  /*19a00*/  IMAD R0, R4, R23, R13 ;  /* 0x0000001704007224 */ /* 0x004fc800078e020d */
[----:B---3--:R-:W-:Y:S02]  /*19a10*/  @P0 IMAD R22, R15, R14, R20 ;  /* 0x0000000e0f160224 */ /* 0x008fe400078e0214 */
[----:B------:R-:W-:Y:S01]  /*19a20*/  IMAD R4, R0, R18, R5 ;  /* 0x0000001200047224 */ /* 0x000fe200078e0205 */
[----:B------:R-:W-:Y:S01]  /*19a30*/  PRMT R0, R6, 0x7610, R0 ;  /* 0x0000761006007816 */ /* 0x000fe20000000000 */
[----:B------:R-:W-:-:S05]  /*19a40*/  IMAD R3, R3, R25, R22 ;  /* 0x0000001903037224 */ /* 0x000fca00078e0216 */
[----:B------:R-:W-:Y:S02]  /*19a50*/  SEL R28, R3, R4, !P0 ;  /* 0x00000004031c7207 */ /* 0x000fe40004000000 */
[----:B------:R-:W-:-:S03]  /*19a60*/  SEL R19, R4, R3, !P0 ;  /* 0x0000000304137207 */ /* 0x000fc60004000000 */
[----:B------:R0:W-:Y:S04]  /*19a70*/  STL [R1+0x208], R28 ;  /* 0x0002081c01007387 */ /* 0x0001e80000100800 */
.L_x_539:
[----:B------:R-:W-:Y:S01]  /*19a80*/  LOP3.LUT P0, RZ, R0, 0xff, RZ, 0xc0, !PT ;  /* 0x000000ff00ff7812 */ /* 0x000fe2000780c0ff */
[----:B-----5:R-:W-:-:S12]  /*19a90*/  IMAD.MOV.U32 R18, RZ, RZ, R28 ;  /* 0x000000ffff127224 */ /* 0x020fd800078e001c */
[----:B------:R-:W-:Y:S05]  /*19aa0*/  @P0 BRA `(.L_x_542) ;  /* 0xfffffe7400240947 */ /* 0x000fea000383ffff */
[----:B------:R-:W-:Y:S05]  /*19ab0*/  EXIT ;  /* 0x000000000000794d */ /* 0x000fea0003800000 */
.L_x_3:
[----:B------:R-:W2:Y:S01]  /*19ac0*/  LDL R20, [R1+0x204] ;  /* 0x0002040001147983 */ /* 0x000ea20000100800 */
[----:B0-----:R-:W-:-:S03]  /*19ad0*/  ULDC.64 UR4, c[0x0][0x650] ;  /* 0x0001940000047ab9 */ /* 0x001fc60000000a00 */
[----:B------:R-:W3:Y:S01]  /*19ae0*/  LDL R21, [R1+0x200] ;  /* 0x0002000001157983 */ /* 0x000ee20000100800 */
[----:B------:R-:W-:Y:S01]  /*19af0*/  PRMT R7, RZ, 0x7610, R7 ;  /* 0x00007610ff077816 */ /* 0x000fe20000000007 */
[----:B------:R-:W-:Y:S01]  /*19b00*/  IMAD.MOV.U32 R2, RZ, RZ, -0x1 ;  /* 0xffffffffff027424 */ /* 0x000fe200078e00ff */
[----:B------:R-:W-:Y:S01]  /*19b10*/  MOV R3, 0xffffffff ;  /* 0xffffffff00037802 */ /* 0x000fe20000000f00 */
[----:B------:R-:W-:Y:S01]  /*19b20*/  IMAD.MOV.U32 R10, RZ, RZ, -0x1 ;  /* 0xffffffffff0a7424 */ /* 0x000fe200078e00ff */
[----:B--2---:R-:W-:-:S04]  /*19b30*/  ISETP.GE.U32.AND P0, PT, R20, UR4, PT ;  /* 0x0000000414007c0c */ /* 0x004fc8000bf06070 */
[----:B---3--:R-:W-:-:S13]  /*19b40*/  ISETP.GE.U32.AND.EX P0, PT, R21, UR5, PT, P0 ;  /* 0x0000000515007c0c */ /* 0x008fda000bf06100 */
        /* <DEDUP_REMOVED lines=19> */
.L_x_544:
[--C-:B------:R-:W-:Y:S01]  /*19c80*/  SHF.R.U64 R12, R10, R14, R11.reuse ;  /* 0x0000000e0a0c7219 */ /* 0x100fe2000000120b */
[----:B------:R-:W0:Y:S01]  /*19c90*/  LDC R16, c[0x0][0x618] ;  /* 0x00018600ff107b82 */ /* 0x000e220000000800 */
[----:B------:R-:W-:Y:S01]  /*19ca0*/  I2FP.F32.U32 R8, R4 ;  /* 0x0000000400087245 */ /* 0x000fe20000201000 */
[----:B------:R-:W-:Y:S01]  /*19cb0*/  ULDC UR4, c[0x0][0x150] ;  /* 0x0000540000047ab9 */ /* 0x000fe20000000800 */
[----:B------:R-:W-:Y:S01]  /*19cc0*/  SHF.R.U32.HI R2, RZ, R14, R11 ;  /* 0x0000000eff027219 */ /* 0x000fe2000001160b */
[----:B------:R-:W-:Y:S01]  /*19cd0*/  IMAD.MOV.U32 R3, RZ, RZ, R21 ;  /* 0x000000ffff037224 */ /* 0x000fe200078e0015 */
[----:B------:R-:W-:Y:S01]  /*19ce0*/  IADD3 R5, P0, RZ, -R12, RZ ;  /* 0x8000000cff057210 */ /* 0x000fe20007f1e0ff */
[----:B------:R-:W-:Y:S01]  /*19cf0*/  FMUL R9, R8, UR4 ;  /* 0x0000000408097c20 */ /* 0x000fe20008400000 */
[----:B------:R-:W-:Y:S01]  /*19d00*/  ULDC UR4, c[0x0][0x154] ;  /* 0x0000550000047ab9 */ /* 0x000fe20000000800 */
[----:B------:R-:W1:Y:S02]  /*19d10*/  LDC.64 R22, c[0x0][0x640] ;  /* 0x00019000ff167b82 */ /* 0x000e640000000a00 */
[----:B------:R-:W-:-:S02]  /*19d20*/  IMAD.X R7, RZ, RZ, ~R2, P0 ;  /* 0x000000ffff077224 */ /* 0x000fc400000e0e02 */
[----:B------:R-:W-:Y:S01]  /*19d30*/  IMAD.MOV.U32 R2, RZ, RZ, R20 ;  /* 0x000000ffff027224 */ /* 0x000fe200078e0014 */
[----:B------:R-:W2:Y:S01]  /*19d40*/  F2I.U32.TRUNC.NTZ R9, R9 ;  /* 0x0000000900097305 */ /* 0x000ea2000020f000 */
[-C--:B------:R-:W-:Y:S02]  /*19d50*/  IMAD R8, R7, R18.reuse, RZ ;  /* 0x0000001207087224 */ /* 0x080fe400078e02ff */
[----:B------:R-:W3:Y:S01]  /*19d60*/  LDC R11, c[0x0][0x144] ;  /* 0x00005100ff0b7b82 */ /* 0x000ee20000000800 */
[----:B------:R-:W-:-:S04]  /*19d70*/  IMAD.WIDE.U32 R2, R5, R18, R2 ;  /* 0x0000001205027225 */ /* 0x000fc800078e0002 */
[----:B------:R-:W-:Y:S01]  /*19d80*/  IMAD R5, R5, R19, R8 ;  /* 0x0000001305057224 */ /* 0x000fe200078e0208 */
[----:B------:R-:W-:Y:S02]  /*19d90*/  MOV R8, 0xffffffff ;  /* 0xffffffff00087802 */ /* 0x000fe40000000f00 */
[----:B------:R-:W4:Y:S01]  /*19da0*/  LDC R14, c[0x0][0x608] ;  /* 0x00018200ff0e7b82 */ /* 0x000f220000000800 */
[----:B------:R-:W-:Y:S01]  /*19db0*/  IMAD.IADD R3, R3, 0x1, R5 ;  /* 0x0000000103037824 */ /* 0x000fe200078e0205 */
[----:B------:R-:W-:-:S04]  /*19dc0*/  I2FP.F32.U32 R5, R6 ;  /* 0x0000000600057245 */ /* 0x000fc80000201000 */
[-C--:B0-----:R-:W-:Y:S01]  /*19dd0*/  SHF.R.U64 R10, R2, R16.reuse, R3 ;  /* 0x00000010020a7219 */ /* 0x081fe20000001203 */
[----:B--2---:R-:W-:Y:S01]  /*19de0*/  IMAD.MOV R2, RZ, RZ, -R9 ;  /* 0x000000ffff027224 */ /* 0x004fe200078e0a09 */
[----:B------:R-:W0:Y:S01]  /*19df0*/  LDC R7, c[0x0][0x658] ;  /* 0x00019600ff077b82 */ /* 0x000e220000000800 */
[----:B-1----:R-:W-:Y:S01]  /*19e00*/  ISETP.NE.U32.AND P0, PT, R22, RZ, PT ;  /* 0x000000ff1600720c */ /* 0x002fe20003f05070 */
[----:B------:R-:W-:Y:S01]  /*19e10*/  FMUL R5, R5, UR4 ;  /* 0x0000000405057c20 */ /* 0x000fe20008400000 */
[----:B------:R-:W-:Y:S02]  /*19e20*/  SHF.R.U32.HI R3, RZ, R16, R3 ;  /* 0x00000010ff037219 */ /* 0x000fe40000011603 */
[----:B------:R-:W-:-:S03]  /*19e30*/  ISETP.NE.AND.EX P0, PT, R23, RZ, PT, P0 ;  /* 0x000000ff1700720c */ /* 0x000fc60003f05300 */
[----:B------:R-:W1:Y:S01]  /*19e40*/  LDC R19, c[0x0][0x148] ;  /* 0x00005200ff137b82 */ /* 0x000e620000000800 */
[----:B---3--:R-:W-:Y:S02]  /*19e50*/  IMAD R21, R11, R2, R4 ;  /* 0x000000020b157224 */ /* 0x008fe400078e0204 */
[----:B------:R-:W-:-:S05]  /*19e60*/  IMAD.MOV.U32 R4, RZ, RZ, 0x1 ;  /* 0x00000001ff047424 */ /* 0x000fca00078e00ff */
[----:B------:R-:W2:Y:S01]  /*19e70*/  LDC R18, c[0x0][0x600] ;  /* 0x00018000ff127b82 */ /* 0x000ea20000000800 */
[-CC-:B----4-:R-:W-:Y:S02]  /*19e80*/  SHF.R.U64 R13, R10, R14.reuse, R3.reuse ;  /* 0x0000000e0a0d7219 */ /* 0x190fe40000001203 */
[----:B------:R-:W-:Y:S02]  /*19e90*/  SHF.R.U32.HI R2, RZ, R14, R3 ;  /* 0x0000000eff027219 */ /* 0x000fe40000011603 */
[----:B------:R3:W4:Y:S03]  /*19ea0*/  F2I.U32.TRUNC.NTZ R14, R5 ;  /* 0x00000005000e7305 */ /* 0x000726000020f000 */
[----:B------:R-:W1:Y:S01]  /*19eb0*/  LDC R20, c[0x0][0x648] ;  /* 0x00019200ff147b82 */ /* 0x000e620000000800 */
[-C--:B0-----:R-:W-:Y:S02]  /*19ec0*/  SHF.R.U64 R15, R13, R7.reuse, R2 ;  /* 0x000000070d0f7219 */ /* 0x081fe40000001202 */
[----:B------:R-:W-:-:S02]  /*19ed0*/  SHF.L.U32 R8, R8, R7, RZ ;  /* 0x0000000708087219 */ /* 0x000fc400000006ff */
[-C--:B------:R-:W-:Y:S01]  /*19ee0*/  SHF.R.U32.HI R3, RZ, R7.reuse, R2 ;  /* 0x00000007ff037219 */ /* 0x080fe20000011602 */
[----:B------:R-:W-:Y:S01]  /*19ef0*/  IMAD.MOV.U32 R2, RZ, RZ, R15 ;  /* 0x000000ffff027224 */ /* 0x000fe200078e000f */
[----:B------:R-:W-:Y:S01]  /*19f00*/  SHF.L.U32 R16, R4, R7, RZ ;  /* 0x0000000704107219 */ /* 0x000fe200000006ff */
[----:B------:R-:W0:Y:S01]  /*19f10*/  LDC R24, c[0x0][0x638] ;  /* 0x00018e00ff187b82 */ /* 0x000e220000000800 */
[----:B------:R-:W-:-:S07]  /*19f20*/  LOP3.LUT R26, RZ, R8, RZ, 0x33, !PT ;  /* 0x00000008ff1a7212 */ /* 0x000fce00078e33ff */
[----:B------:R-:W0:Y:S01]  /*19f30*/  LDC R25, c[0x0][0x610] ;  /* 0x00018400ff197b82 */ /* 0x000e220000000800 */
[----:B---34-:R-:W-:Y:S05]  /*19f40*/  @!P0 BRA `(.L_x_545) ;  /* 0x0000000000288947 */ /* 0x018fea0003800000 */
[----:B------:R-:W3:Y:S02]  /*19f50*/  LDC R2, c[0x0][0x64c] ;  /* 0x00019300ff027b82 */ /* 0x000ee40000000800 */
[----:B---3--:R-:W-:-:S05]  /*19f60*/  IADD3 R7, P0, R15, R2, RZ ;  /* 0x000000020f077210 */ /* 0x008fca0007f1e0ff */
        /* <DEDUP_REMOVED lines=8> */
.L_x_545:
[----:B------:R-:W3:Y:S01]  /*19ff0*/  LDC R4, c[0x0][0x65c] ;  /* 0x00019700ff047b82 */ /* 0x000ee20000000800 */
[----:B-1----:R-:W-:Y:S01]  /*1a000*/  SHF.R.U64 R3, R2, R20, R3 ;  /* 0x0000001402037219 */ /* 0x002fe20000001203 */
[----:B--2---:R-:W-:Y:S01]  /*1a010*/  VIADD R5, R18, 0xffffffff ;  /* 0xffffffff12057836 */ /* 0x004fe20000000000 */
[----:B------:R-:W-:Y:S01]  /*1a020*/  LOP3.LUT R2, R13, R26, RZ, 0xc0, !PT ;  /* 0x0000001a0d027212 */ /* 0x000fe200078ec0ff */
[----:B------:R-:W-:Y:S01]  /*1a030*/  IMAD.MOV.U32 R7, RZ, RZ, 0x1 ;  /* 0x00000001ff077424 */ /* 0x000fe200078e00ff */
[----:B------:R-:W-:Y:S02]  /*1a040*/  IADD3 R14, -R14, RZ, RZ ;  /* 0x000000ff0e0e7210 */ /* 0x000fe40007ffe1ff */
[----:B------:R-:W-:Y:S01]  /*1a050*/  LOP3.LUT R10, R10, R5, RZ, 0xc0, !PT ;  /* 0x000000050a0a7212 */ /* 0x000fe200078ec0ff */
[----:B------:R-:W-:Y:S01]  /*1a060*/  IMAD R2, R16, R3, R2 ;  /* 0x0000000310027224 */ /* 0x000fe200078e0202 */
[----:B---3--:R-:W-:Y:S01]  /*1a070*/  ISETP.NE.AND P0, PT, R4, 0x1, PT ;  /* 0x000000010400780c */ /* 0x008fe20003f05270 */
[----:B------:R-:W-:-:S04]  /*1a080*/  IMAD.MOV R4, RZ, RZ, -R3 ;  /* 0x000000ffff047224 */ /* 0x000fc800078e0a03 */
[----:B0-----:R-:W-:-:S04]  /*1a090*/  IMAD R3, R4, R24, R15 ;  /* 0x0000001804037224 */ /* 0x001fc800078e020f */
[----:B------:R-:W-:Y:S02]  /*1a0a0*/  IMAD R5, R3, R18, R10 ;  /* 0x0000001203057224 */ /* 0x000fe400078e020a */
[----:B------:R-:W-:Y:S02]  /*1a0b0*/  IMAD.MOV.U32 R10, RZ, RZ, R12 ;  /* 0x000000ffff0a7224 */ /* 0x000fe400078e000c */
[----:B------:R-:W-:-:S04]  /*1a0c0*/  @P0 IMAD R21, R19, R14, R6 ;  /* 0x0000000e13150224 */ /* 0x000fc800078e0206 */
[----:B------:R-:W-:-:S05]  /*1a0d0*/  IMAD R2, R2, R25, R21 ;  /* 0x0000001902027224 */ /* 0x000fca00078e0215 */
[----:B------:R-:W-:Y:S02]  /*1a0e0*/  SEL R3, R5, R2, !P0 ;  /* 0x0000000205037207 */ /* 0x000fe40004000000 */
[----:B------:R-:W-:-:S07]  /*1a0f0*/  SEL R2, R2, R5, !P0 ;  /* 0x0000000502027207 */ /* 0x000fce0004000000 */
.L_x_543:
[----:B------:R-:W-:-:S08]  /*1a100*/  NOP ;  /* 0x0000000000007918 */ /* 0x000fd00000000000 */
[----:B------:R-:W0:-:S00]  /*1a110*/  USETMAXREG.DEALLOC.CTAPOOL 0x18 ;  /* 0x00000018000079c8 */ /* 0x000e0000080e0500 */
[----:B0-----:R-:W-:-:S13]  /*1a120*/  ISETP.NE.AND P0, PT, R0, RZ, PT ;  /* 0x000000ff0000720c */ /* 0x001fda0003f05270 */
[----:B------:R-:W-:Y:S05]  /*1a130*/  @P0 EXIT ;  /* 0x000000000000094d */ /* 0x000fea0003800000 */
[----:B------:R-:W-:Y:S01]  /*1a140*/  LOP3.LUT P0, RZ, R7, 0xff, RZ, 0xc0, !PT ;  /* 0x000000ff07ff7812 */ /* 0x000fe2000780c0ff */
[----:B------:R-:W-:Y:S01]  /*1a150*/  IMAD.MOV.U32 R0, RZ, RZ, 0x1 ;  /* 0x00000001ff007424 */ /* 0x000fe200078e00ff */
[----:B------:R-:W-:-:S11]  /*1a160*/  MOV R6, RZ ;  /* 0x000000ff00067202 */ /* 0x000fd60000000f00 */
[----:B------:R-:W-:Y:S05]  /*1a170*/  @!P0 BRA `(.L_x_546) ;  /* 0x0000000c00548947 */ /* 0x000fea0003800000 */
[----:B------:R-:W0:Y:S01]  /*1a180*/  LDC R0, c[0x0][0x28c] ;  /* 0x0000a300ff007b82 */ /* 0x000e220000000800 */
[----:B------:R-:W1:Y:S01]  /*1a190*/  S2R R4, SR_TID.X ;  /* 0x0000000000047919 */ /* 0x000e620000002100 */
[----:B------:R-:W-:Y:S01]  /*1a1a0*/  ULDC UR5, c[0x0][0x600] ;  /* 0x0001800000057ab9 */ /* 0x000fe20000000800 */
[----:B------:R-:W-:Y:S01]  /*1a1b0*/  ULDC UR4, c[0x0][0xc] ;  /* 0x0000030000047ab9 */ /* 0x000fe20000000800 */
[----:B------:R-:W-:Y:S01]  /*1a1c0*/  UIADD3 UR16, UR5, -0x1, URZ ;  /* 0xffffffff05107890 */ /* 0x000fe2000fffe03f */
[----:B------:R-:W-:Y:S01]  /*1a1d0*/  BSSY B0, `(.L_x_546) ;  /* 0x00000cf000007945 */ /* 0x000fe20003800000 */
[----:B------:R-:W-:Y:S01]  /*1a1e0*/  ULDC UR6, c[0x0][0x658] ;  /* 0x0001960000067ab9 */ /* 0x000fe20000000800 */
[----:B------:R-:W-:Y:S01]  /*1a1f0*/  ULDC UR5, c[0x0][0x10] ;  /* 0x0000040000057ab9 */ /* 0x000fe20000000800 */
[----:B------:R-:W-:Y:S01]  /*1a200*/  UMOV UR7, 0xffffffff ;  /* 0xffffffff00077882 */ /* 0x000fe20000000000 */
[----:B------:R-:W-:Y:S01]  /*1a210*/  UMOV UR8, 0x1 ;  /* 0x0000000100087882 */ /* 0x000fe20000000000 */
[----:B------:R-:W-:Y:S01]  /*1a220*/  UIMAD.WIDE.U32 UR4, UR4, UR5, URZ ;  /* 0x00000005040472a5 */ /* 0x000fe2000f8e003f */
[----:B------:R-:W-:Y:S01]  /*1a230*/  IMAD.MOV.U32 R11, RZ, RZ, 0x1 ;  /* 0x00000001ff0b7424 */ /* 0x000fe200078e00ff */
[----:B------:R-:W-:Y:S01]  /*1a240*/  USHF.L.U32 UR7, UR7, UR6, URZ ;  /* 0x0000000607077299 */ /* 0x000fe2000800063f */
[----:B------:R-:W-:Y:S01]  /*1a250*/  LOP3.LUT R8, R17, 0x2, RZ, 0xfc, !PT ;  /* 0x0000000211087812 */ /* 0x000fe200078efcff */
[----:B------:R-:W-:Y:S01]  /*1a260*/  USHF.L.U32 UR18, UR8, UR6, URZ ;  /* 0x0000000608127299 */ /* 0x000fe2000800063f */
[----:B------:R-:W-:Y:S01]  /*1a270*/  IMAD.MOV.U32 R6, RZ, RZ, RZ ;  /* 0x000000ffff067224 */ /* 0x000fe200078e00ff */
[----:B------:R-:W-:Y:S01]  /*1a280*/  ULOP3.LUT UR17, URZ, UR7, URZ, 0x33, !UPT ;  /* 0x000000073f117292 */ /* 0x000fe2000f8e333f */
[----:B------:R-:W-:Y:S01]  /*1a290*/  ULDC UR6, c[0x0][0x14] ;  /* 0x0000050000067ab9 */ /* 0x000fe20000000800 */
[----:B------:R-:W-:Y:S01]  /*1a2a0*/  ULDC.64 UR22, c[0x0][0x198] ;  /* 0x0000660000167ab9 */ /* 0x000fe20000000a00 */
[----:B------:R-:W-:-:S02]  /*1a2b0*/  UIMAD.WIDE.U32 UR20, UR4, UR6, URZ ;  /* 0x00000006041472a5 */ /* 0x000fc4000f8e003f */
[----:B------:R-:W-:Y:S01]  /*1a2c0*/  UIMAD UR13, UR5, UR6, URZ ;  /* 0x00000006050d72a4 */ /* 0x000fe2000f8e023f */
[----:B0-----:R-:W-:-:S03]  /*1a2d0*/  VIADD R0, R0, 0x3f ;  /* 0x0000003f00007836 */ /* 0x001fc60000000000 */
[----:B------:R-:W-:Y:S02]  /*1a2e0*/  UIADD3 UR13, UR21, UR13, URZ ;  /* 0x0000000d150d7290 */ /* 0x000fe4000fffe03f */
[----:B------:R-:W-:-:S04]  /*1a2f0*/  SHF.R.S32.HI R5, RZ, 0x1f, R0 ;  /* 0x0000001fff057819 */ /* 0x000fc80000011400 */
[----:B------:R-:W-:Y:S01]  /*1a300*/  LEA.HI R5, R5, R0, RZ, 0x6 ;  /* 0x0000000005057211 */ /* 0x000fe200078f30ff */
[----:B------:R-:W-:Y:S01]  /*1a310*/  IMAD.MOV.U32 R0, RZ, RZ, 0x1 ;  /* 0x00000001ff007424 */ /* 0x000fe200078e00ff */
[C---:B-1----:R-:W-:Y:S02]  /*1a320*/  LOP3.LUT P2, RZ, R4.reuse, 0x7f, RZ, 0xc0, !PT ;  /* 0x0000007f04ff7812 */ /* 0x042fe4000784c0ff */
[----:B------:R-:W-:Y:S02]  /*1a330*/  SHF.R.S32.HI R7, RZ, 0x6, R5 ;  /* 0x00000006ff077819 */ /* 0x000fe40000011405 */
[----:B------:R-:W-:-:S03]  /*1a340*/  LOP3.LUT P0, RZ, R4, 0x1f, RZ, 0xc0, !PT ;  /* 0x0000001f04ff7812 */ /* 0x000fc6000780c0ff */
[----:B------:R-:W-:Y:S01]  /*1a350*/  VIADD R16, R7, 0x1 ;  /* 0x0000000107107836 */ /* 0x000fe20000000000 */
[----:B------:R-:W-:-:S13]  /*1a360*/  PLOP3.LUT P0, PT, P0, P2, PT, 0x8a, 0x0 ;  /* 0x000000000000781c */ /* 0x000fda0000705172 */
.L_x_558:
[----:B------:R-:W-:-:S03]  /*1a370*/  UMOV UR4, 0xffffffff ;  /* 0xffffffff00047882 */ /* 0x000fc60000000000 */
[----:B------:R-:W-:Y:S05]  /*1a380*/  BRA.DIV UR4, `(.L_x_547) ;  /* 0x0000000e04747947 */ /* 0x000fea000b800000 */
[----:B------:R-:W-:-:S13]  /*1a390*/  ELECT P6, URZ, PT ;  /* 0x00000000003f782f */ /* 0x000fda00038c0000 */
.L_x_567:
[----:B------:R-:W0:Y:S01]  /*1a3a0*/  LDC R4, c[0x0][0x28c] ;  /* 0x0000a300ff047b82 */ /* 0x000e220000000800 */
[----:B------:R-:W-:Y:S01]  /*1a3b0*/  BSSY B1, `(.L_x_548) ;  /* 0x0000037000017945 */ /* 0x000fe20003800000 */
[----:B0-----:R-:W-:-:S13]  /*1a3c0*/  ISETP.LT.OR P6, PT, R4, 0x1, !P6 ;  /* 0x000000010400780c */ /* 0x001fda00077c1670 */
[----:B------:R-:W-:Y:S05]  /*1a3d0*/  @P6 BRA `(.L_x_549) ;  /* 0x0000000000d06947 */ /* 0x000fea0003800000 */
[----:B------:R-:W-:Y:S01]  /*1a3e0*/  SHF.L.U32 R3, R3, 0x9, RZ ;  /* 0x0000000903037819 */ /* 0x000fe200000006ff */
[----:B------:R-:W-:Y:S02]  /*1a3f0*/  IMAD.SHL.U32 R2, R2, 0x80, RZ ;  /* 0x0000008002027824 */ /* 0x000fe400078e00ff */
[----:B------:R-:W-:Y:S02]  /*1a400*/  IMAD.MOV.U32 R14, RZ, RZ, RZ ;  /* 0x000000ffff0e7224 */ /* 0x000fe400078e00ff */
[----:B------:R-:W-:Y:S02]  /*1a410*/  IMAD.MOV.U32 R4, RZ, RZ, R16 ;  /* 0x000000ffff047224 */ /* 0x000fe400078e0010 */
[----:B------:R-:W-:Y:S02]  /*1a420*/  IMAD.MOV.U32 R5, RZ, RZ, R0 ;  /* 0x000000ffff057224 */ /* 0x000fe400078e0000 */
[----:B------:R-:W-:-:S07]  /*1a430*/  IMAD.MOV.U32 R9, RZ, RZ, R6 ;  /* 0x000000ffff097224 */ /* 0x000fce00078e0006 */
.L_x_553:
[----:B------:R-:W0:Y:S01]  /*1a440*/  S2R R13, SR_CgaCtaId ;  /* 0x00000000000d7919 */ /* 0x000e220000008800 */
[----:B------:R-:W-:Y:S02]  /*1a450*/  MOV R12, 0x400 ;  /* 0x00000400000c7802 */ /* 0x000fe40000000f00 */
[----:B------:R-:W-:Y:S02]  /*1a460*/  SHF.L.U32 R18, R5, 0x1f, RZ ;  /* 0x0000001f05127819 */ /* 0x000fe400000006ff */
[----:B0-----:R-:W-:-:S04]  /*1a470*/  LEA R12, R13, R12, 0x18 ;  /* 0x0000000c0d0c7211 */ /* 0x001fc800078ec0ff */
[----:B------:R-:W-:-:S04]  /*1a480*/  LEA R13, R9, R12, 0x3 ;  /* 0x0000000c090d7211 */ /* 0x000fc800078e18ff */
[----:B------:R-:W0:Y:S02]  /*1a490*/  SYNCS.PHASECHK.TRANS64.TRYWAIT P1, [R13+URZ+0x10], R18 ;  /* 0x000010120d0075a7 */ /* 0x000e24000802017f */
[----:B0-----:R-:W-:Y:S05]  /*1a4a0*/  @!P1 BRA `(.L_x_550) ;  /* 0x0000000c004c9947 */ /* 0x001fea0003800000 */
.L_x_568:
[----:B0-----:R-:W0:Y:S01]  /*1a4b0*/  @!P2 LDC R18, c[0x0][0x500] ;  /* 0x00014000ff12ab82 */ /* 0x001e220000000800 */
[----:B------:R-:W-:-:S04]  /*1a4c0*/  PRMT R15, R8, 0x9910, RZ ;  /* 0x00009910080f7816 */ /* 0x000fc800000000ff */
[----:B------:R-:W-:Y:S01]  /*1a4d0*/  ISETP.NE.AND P1, PT, R15, 0x2, PT ;  /* 0x000000020f00780c */ /* 0x000fe20003f25270 */
[----:B0-----:R0:W-:-:S12]  /*1a4e0*/  @!P2 SYNCS.ARRIVE.TRANS64 RZ, [R13+URZ], R18 ;  /* 0x000000120dffa9a7 */ /* 0x0011d8000800003f */
[----:B------:R-:W-:Y:S05]  /*1a4f0*/  @P1 BRA `(.L_x_551) ;  /* 0x0000000000041947 */ /* 0x000fea0003800000 */
[----:B------:R-:W-:Y:S01]  /*1a500*/  BPT.TRAP 0x1 ;  /* 0x000000040000795c */ /* 0x000fe20000300000 */
.L_x_551:
[----:B------:R-:W-:Y:S05]  /*1a510*/  @P0 BRA `(.L_x_552) ;  /* 0x0000000000040947 */ /* 0x000fea0003800000 */
[----:B------:R-:W-:Y:S01]  /*1a520*/  BPT.TRAP 0x1 ;  /* 0x000000040000795c */ /* 0x000fe20000300000 */
.L_x_552:
[----:B------:R-:W-:Y:S01]  /*1a530*/  R2UR UR9, R13 ;  /* 0x000000000d0972ca */ /* 0x000fe200000e0000 */
[C-C-:B0-----:R-:W-:Y:S01]  /*1a540*/  IMAD R13, R9.reuse, 0x4000, R12.reuse ;  /* 0x00004000090d7824 */ /* 0x141fe200078e020c */
[----:B------:R-:W-:Y:S01]  /*1a550*/  UIADD3 UR4, UP0, UR22, 0xf0, URZ ;  /* 0x000000f016047890 */ /* 0x000fe2000ff1e03f */
[----:B------:R-:W-:Y:S01]  /*1a560*/  IMAD R12, R9, 0x10000, R12 ;  /* 0x00010000090c7824 */ /* 0x000fe200078e020c */
[----:B------:R-:W-:Y:S01]  /*1a570*/  R2UR UR11, R2 ;  /* 0x00000000020b72ca */ /* 0x000fe200000e0000 */
[----:B------:R-:W-:Y:S01]  /*1a580*/  VIADD R4, R4, 0xffffffff ;  /* 0xffffffff04047836 */ /* 0x000fe20000000000 */
[----:B------:R-:W-:Y:S01]  /*1a590*/  R2UR UR5, R13 ;  /* 0x000000000d0572ca */ /* 0x000fe200000e0000 */
[----:B------:R-:W-:Y:S01]  /*1a5a0*/  UIADD3 UR24, UP1, UR22, 0x1f0, URZ ;  /* 0x000001f016187890 */ /* 0x000fe2000ff3e03f */
[----:B------:R-:W-:Y:S01]  /*1a5b0*/  R2UR UR8, R12 ;  /* 0x000000000c0872ca */ /* 0x000fe200000e0000 */
[----:B------:R-:W-:Y:S01]  /*1a5c0*/  VIADD R9, R9, 0x1 ;  /* 0x0000000109097836 */ /* 0x000fe20000000000 */
[----:B------:R-:W-:Y:S01]  /*1a5d0*/  R2UR UR10, R14 ;  /* 0x000000000e0a72ca */ /* 0x000fe200000e0000 */
[----:B------:R-:W-:Y:S01]  /*1a5e0*/  UIADD3.X UR25, URZ, UR23, URZ, UP1, !UPT ;  /* 0x000000173f197290 */ /* 0x000fe20008ffe43f */
[----:B------:R-:W-:Y:S01]  /*1a5f0*/  R2UR UR12, R10 ;  /* 0x000000000a0c72ca */ /* 0x000fe200000e0000 */
[----:B------:R-:W-:Y:S01]  /*1a600*/  UMOV UR6, 0x0 ;  /* 0x0000000000067882 */ /* 0x000fe20000000000 */
[----:B------:R-:W-:Y:S01]  /*1a610*/  R2UR UR19, R3 ;  /* 0x00000000031372ca */ /* 0x000fe200000e0000 */
[----:B------:R-:W-:Y:S01]  /*1a620*/  UMOV UR7, 0x10000000 ;  /* 0x1000000000077882 */ /* 0x000fe20000000000 */
[----:B------:R-:W-:Y:S01]  /*1a630*/  ISETP.GT.AND P3, PT, R4, 0x1, PT ;  /* 0x000000010400780c */ /* 0x000fe20003f64270 */
[----:B------:R-:W-:Y:S01]  /*1a640*/  VIADD R14, R14, 0x40 ;  /* 0x000000400e0e7836 */ /* 0x000fe20000000000 */
[----:B------:R-:W-:Y:S01]  /*1a650*/  ISETP.NE.AND P1, PT, R9, 0x2, PT ;  /* 0x000000020900780c */ /* 0x000fe20003f25270 */
[----:B------:R-:W-:-:S02]  /*1a660*/  UIADD3 UR14, UR5, 0x100, URZ ;  /* 0x00000100050e7890 */ /* 0x000fc4000fffe03f */
[----:B------:R-:W-:Y:S01]  /*1a670*/  UIADD3.X UR5, URZ, UR23, URZ, UP0, !UPT ;  /* 0x000000173f057290 */ /* 0x000fe200087fe43f */
[----:B------:R-:W-:Y:S01]  /*1a680*/  SEL R12, RZ, 0x1, P1 ;  /* 0x00000001ff0c7807 */ /* 0x000fe20000800000 */
[----:B------:R-:W-:Y:S01]  /*1a690*/  UIADD3 UR15, UR8, 0x8100, URZ ;  /* 0x00008100080f7890 */ /* 0x000fe2000fffe03f */
[----:B------:R-:W-:Y:S02]  /*1a6a0*/  SEL R9, R9, RZ, P1 ;  /* 0x000000ff09097207 */ /* 0x000fe40000800000 */
[----:B------:R-:W-:Y:S01]  /*1a6b0*/  UMOV UR8, UR14 ;  /* 0x0000000e00087c82 */ /* 0x000fe20008000000 */
[----:B------:R-:W-:-:S03]  /*1a6c0*/  LOP3.LUT R5, R5, R12, RZ, 0x3c, !PT ;  /* 0x0000000c05057212 */ /* 0x000fc600078e3cff */
[----:B------:R0:W-:Y:S02]  /*1a6d0*/  UTMALDG.3D [UR8], [UR4], desc[UR6] ;  /* 0x00000608040075b4 */ /* 0x0001e40008011000 */
[----:B0-----:R-:W-:Y:S01]  /*1a6e0*/  UMOV UR8, UR15 ;  /* 0x0000000f00087c82 */ /* 0x001fe20008000000 */
[----:B------:R-:W-:Y:S02]  /*1a6f0*/  UMOV UR11, UR19 ;  /* 0x00000013000b7c82 */ /* 0x000fe40008000000 */
[----:B------:R0:W-:Y:S02]  /*1a700*/  UTMALDG.3D [UR8], [UR24], desc[UR6] ;  /* 0x00000608180075b4 */ /* 0x0001e40008011000 */
[----:B0-----:R-:W-:Y:S05]  /*1a710*/  @P3 BRA `(.L_x_553) ;  /* 0xfffffffc00483947 */ /* 0x001fea000383ffff */
.L_x_549:
[----:B------:R-:W-:Y:S05]  /*1a720*/  BSYNC B1 ;  /* 0x0000000000017941 */ /* 0x000fea0003800000 */
.L_x_548:
[----:B------:R-:W2:Y:S01]  /*1a730*/  LDL.LU R15, [R1+0x200] ;  /* 0x00020000010f7983 */ /* 0x000ea20000300800 */
[----:B------:R-:W-:Y:S01]  /*1a740*/  LOP3.LUT P4, RZ, R11, 0xff, RZ, 0xc0, !PT ;  /* 0x000000ff0bff7812 */ /* 0x000fe2000788c0ff */
[----:B------:R-:W-:Y:S02]  /*1a750*/  ULDC.64 UR4, c[0x0][0x650] ;  /* 0x0001940000047ab9 */ /* 0x000fe40000000a00 */
[----:B------:R-:W3:Y:S01]  /*1a760*/  LDL.LU R12, [R1+0x204] ;  /* 0x00020400010c7983 */ /* 0x000ee20000300800 */
[----:B------:R-:W-:Y:S01]  /*1a770*/  IADD3 R6, R7, R6, RZ ;  /* 0x0000000607067210 */ /* 0x000fe20007ffe0ff */
[----:B------:R-:W-:Y:S01]  /*1a780*/  BSSY B1, `(.L_x_554) ;  /* 0x0000071000017945 */ /* 0x000fe20003800000 */
[----:B------:R-:W-:Y:S01]  /*1a790*/  IMAD.MOV.U32 R10, RZ, RZ, -0x1 ;  /* 0xffffffffff0a7424 */ /* 0x000fe200078e00ff */
[----:B------:R-:W-:Y:S02]  /*1a7a0*/  PRMT R4, RZ, 0x7610, R4 ;  /* 0x00007610ff047816 */ /* 0x000fe40000000004 */
[----:B------:R-:W-:-:S02]  /*1a7b0*/  SHF.R.U32.HI R2, RZ, 0x1, R6 ;  /* 0x00000001ff027819 */ /* 0x000fc40000011606 */
[----:B------:R-:W-:Y:S02]  /*1a7c0*/  ISETP.GT.U32.AND P1, PT, R6, 0x1, PT ;  /* 0x000000010600780c */ /* 0x000fe40003f24070 */
[----:B------:R-:W0:Y:S01]  /*1a7d0*/  @P4 S2R R3, SR_CgaCtaId ;  /* 0x0000000000034919 */ /* 0x000e220000008800 */
[----:B------:R-:W-:Y:S02]  /*1a7e0*/  LOP3.LUT R2, R2, 0x1, RZ, 0xc0, !PT ;  /* 0x0000000102027812 */ /* 0x000fe400078ec0ff */
[C---:B------:R-:W-:Y:S02]  /*1a7f0*/  ISETP.LT.U32.AND P1, PT, R7.reuse, 0x2, P1 ;  /* 0x000000020700780c */ /* 0x040fe40000f21070 */
[----:B------:R-:W-:Y:S02]  /*1a800*/  ISETP.NE.U32.AND P3, PT, R2, 0x1, PT ;  /* 0x000000010200780c */ /* 0x000fe40003f65070 */
[----:B------:R-:W-:Y:S02]  /*1a810*/  @P4 MOV R2, 0x400 ;  /* 0x0000040000024802 */ /* 0x000fe40000000f00 */
[----:B------:R-:W-:-:S02]  /*1a820*/  ISETP.GT.U32.AND P3, PT, R7, 0x1, !P3 ;  /* 0x000000010700780c */ /* 0x000fc40005f64070 */
[----:B------:R-:W-:Y:S02]  /*1a830*/  LOP3.LUT R6, R6, 0x1, RZ, 0xc0, !PT ;  /* 0x0000000106067812 */ /* 0x000fe400078ec0ff */
[----:B------:R-:W-:Y:S02]  /*1a840*/  PRMT R11, RZ, 0x7610, R11 ;  /* 0x00007610ff0b7816 */ /* 0x000fe4000000000b */
[----:B0-----:R-:W-:Y:S02]  /*1a850*/  @P4 LEA R2, R3, R2, 0x18 ;  /* 0x0000000203024211 */ /* 0x001fe400078ec0ff */
[----:B------:R-:W-:Y:S02]  /*1a860*/  SEL R3, RZ, 0x1, !P1 ;  /* 0x00000001ff037807 */ /* 0x000fe40004800000 */
[----:B------:R0:W-:Y:S02]  /*1a870*/  @P4 SYNCS.ARRIVE.TRANS64.A1T0 RZ, [R2+URZ+0x38], RZ ;  /* 0x000038ff02ff49a7 */ /* 0x0001e4000810003f */
[----:B0-----:R-:W-:-:S04]  /*1a880*/  SEL R2, RZ, 0x1, !P3 ;  /* 0x00000001ff027807 */ /* 0x001fc80005800000 */
[----:B------:R-:W-:Y:S01]  /*1a890*/  LOP3.LUT R0, R2, R0, R3, 0x96, !PT ;  /* 0x0000000002007212 */ /* 0x000fe200078e9603 */
[----:B------:R-:W-:Y:S02]  /*1a8a0*/  IMAD.MOV.U32 R2, RZ, RZ, -0x1 ;  /* 0xffffffffff027424 */ /* 0x000fe400078e00ff */
[----:B------:R-:W-:Y:S01]  /*1a8b0*/  IMAD.MOV.U32 R3, RZ, RZ, -0x1 ;  /* 0xffffffffff037424 */ /* 0x000fe200078e00ff */
[----:B---3--:R-:W-:-:S04]  /*1a8c0*/  IADD3 R12, P1, R12, UR20, RZ ;  /* 0x000000140c0c7c10 */ /* 0x008fc8000ff3e0ff */
[----:B--2---:R-:W-:Y:S01]  /*1a8d0*/  IADD3.X R15, R15, UR13, RZ, P1, !PT ;  /* 0x0000000d0f0f7c10 */ /* 0x004fe20008ffe4ff */
[----:B------:R0:W-:Y:S01]  /*1a8e0*/  STL [R1+0x204], R12 ;  /* 0x0002040c01007387 */ /* 0x0001e20000100800 */
[----:B------:R-:W-:-:S03]  /*1a8f0*/  ISETP.GE.U32.AND P1, PT, R12, UR4, PT ;  /* 0x000000040c007c0c */ /* 0x000fc6000bf26070 */
[----:B------:R0:W-:Y:S01]  /*1a900*/  STL [R1+0x200], R15 ;  /* 0x0002000f01007387 */ /* 0x0001e20000100800 */
[----:B------:R-:W-:-:S13]  /*1a910*/  ISETP.GE.U32.AND.EX P1, PT, R15, UR5, PT, P1 ;  /* 0x000000050f007c0c */ /* 0x000fda000bf26110 */
[----:B0-----:R-:W-:Y:S05]  /*1a920*/  @P1 BRA `(.L_x_555) ;  /* 0x0000000400581947 */ /* 0x001fea0003800000 */
[----:B------:R-:W0:Y:S01]  /*1a930*/  S2R R9, SR_CTAID.X ;  /* 0x0000000000097919 */ /* 0x000e220000002500 */
[----:B------:R-:W1:Y:S01]  /*1a940*/  LDC R18, c[0x0][0x65c] ;  /* 0x00019700ff127b82 */ /* 0x000e620000000800 */
[----:B------:R-:W-:Y:S01]  /*1a950*/  ULDC UR4, c[0x0][0x150] ;  /* 0x0000540000047ab9 */ /* 0x000fe20000000800 */
[----:B------:R-:W-:Y:S01]  /*1a960*/  ULDC UR7, c[0x0][0x630] ;  /* 0x00018c0000077ab9 */ /* 0x000fe20000000800 */
[----:B------:R-:W2:Y:S05]  /*1a970*/  S2R R2, SR_CTAID.Y ;  /* 0x0000000000027919 */ /* 0x000eaa0000002600 */
[----:B------:R-:W3:Y:S08]  /*1a980*/  LDC R4, c[0x0][0x144] ;  /* 0x00005100ff047b82 */ /* 0x000ef00000000800 */
[----:B------:R-:W4:Y:S01]  /*1a990*/  LDC R13, c[0x0][0x148] ;  /* 0x00005200ff0d7b82 */ /* 0x000f220000000800 */
[----:B-1----:R-:W-:-:S02]  /*1a9a0*/  ISETP.NE.AND P5, PT, R18, 0x1, PT ;  /* 0x000000011200780c */ /* 0x002fc40003fa5270 */
[----:B0-----:R-:W-:Y:S02]  /*1a9b0*/  I2FP.F32.U32 R3, R9 ;  /* 0x0000000900037245 */ /* 0x001fe40000201000 */
[----:B--2---:R-:W-:-:S03]  /*1a9c0*/  I2FP.F32.U32 R5, R2 ;  /* 0x0000000200057245 */ /* 0x004fc60000201000 */
[----:B------:R-:W-:Y:S01]  /*1a9d0*/  FMUL R3, R3, UR4 ;  /* 0x0000000403037c20 */ /* 0x000fe20008400000 */
[----:B------:R-:W-:Y:S02]  /*1a9e0*/  ULDC UR4, c[0x0][0x154] ;  /* 0x0000550000047ab9 */ /* 0x000fe40000000800 */
[----:B------:R-:W-:Y:S01]  /*1a9f0*/  FMUL R10, R5, UR4 ;  /* 0x00000004050a7c20 */ /* 0x000fe20008400000 */
[----:B------:R-:W-:Y:S02]  /*1aa00*/  ULDC.64 UR4, c[0x0][0x628] ;  /* 0x00018a0000047ab9 */ /* 0x000fe40000000a00 */
[----:B------:R-:W0:Y:S01]  /*1aa10*/  F2I.U32.TRUNC.NTZ R3, R3 ;  /* 0x0000000300037305 */ /* 0x000e22000020f000 */
[----:B------:R-:W-:-:S04]  /*1aa20*/  ISETP.NE.U32.AND P1, PT, RZ, UR4, PT ;  /* 0x00000004ff007c0c */ /* 0x000fc8000bf25070 */
[----:B------:R-:W-:-:S03]  /*1aa30*/  ISETP.NE.AND.EX P1, PT, RZ, UR5, PT, P1 ;  /* 0x00000005ff007c0c */ /* 0x000fc6000bf25310 */
[----:B------:R-:W1:Y:S01]  /*1aa40*/  F2I.U32.TRUNC.NTZ R10, R10 ;  /* 0x0000000a000a7305 */ /* 0x000e62000020f000 */
[----:B0-----:R-:W-:Y:S02]  /*1aa50*/  IMAD.MOV R5, RZ, RZ, -R3 ;  /* 0x000000ffff057224 */ /* 0x001fe400078e0a03 */
[----:B------:R-:W-:Y:S02]  /*1aa60*/  IMAD.MOV.U32 R3, RZ, RZ, R15 ;  /* 0x000000ffff037224 */ /* 0x000fe400078e000f */
[----:B---3--:R-:W-:Y:S01]  /*1aa70*/  IMAD R9, R4, R5, R9 ;  /* 0x0000000504097224 */ /* 0x008fe200078e0209 */
[----:B-1----:R-:W-:-:S05]  /*1aa80*/  IADD3 R4, -R10, RZ, RZ ;  /* 0x000000ff0a047210 */ /* 0x002fca0007ffe1ff */
[----:B----4-:R-:W-:Y:S02]  /*1aa90*/  @P5 IMAD R9, R13, R4, R2 ;  /* 0x000000040d095224 */ /* 0x010fe400078e0202 */
[----:B------:R-:W-:Y:S01]  /*1aaa0*/  IMAD.MOV.U32 R2, RZ, RZ, R12 ;  /* 0x000000ffff027224 */ /* 0x000fe200078e000c */
[----:B------:R-:W-:Y:S06]  /*1aab0*/  @!P1 BRA `(.L_x_556) ;  /* 0x0000000000289947 */ /* 0x000fec0003800000 */
[----:B------:R-:W-:Y:S02]  /*1aac0*/  ULDC UR6, c[0x0][0x634] ;  /* 0x00018d0000067ab9 */ /* 0x000fe40000000800 */
[----:B------:R-:W-:-:S05]  /*1aad0*/  IADD3 R3, P1, R12, UR6, RZ ;  /* 0x000000060c037c10 */ /* 0x000fca000ff3e0ff */
[----:B------:R-:W-:-:S04]  /*1aae0*/  IMAD.X R13, RZ, RZ, R15, P1 ;  /* 0x000000ffff0d7224 */ /* 0x000fc800008e060f */
[----:B------:R-:W-:-:S04]  /*1aaf0*/  IMAD.WIDE.U32 R4, R13, UR4, RZ ;  /* 0x000000040d047c25 */ /* 0x000fc8000f8e00ff */
[----:B------:R-:W-:-:S04]  /*1ab00*/  IMAD.WIDE.U32 R4, P1, R3, UR5, R4 ;  /* 0x0000000503047c25 */ /* 0x000fc8000f820004 */
[----:B------:R-:W-:Y:S01]  /*1ab10*/  IMAD.WIDE.U32 R2, R3, UR4, RZ ;  /* 0x0000000403027c25 */ /* 0x000fe2000f8e00ff */
[----:B------:R-:W-:-:S04]  /*1ab20*/  MOV R2, R5 ;  /* 0x0000000500027202 */ /* 0x000fc80000000f00 */
[----:B------:R-:W-:Y:S01]  /*1ab30*/  IADD3 RZ, P3, R3, R4, RZ ;  /* 0x0000000403ff7210 */ /* 0x000fe20007f7e0ff */
[----:B------:R-:W-:-:S04]  /*1ab40*/  IMAD.X R3, RZ, RZ, RZ, P1 ;  /* 0x000000ffff037224 */ /* 0x000fc800008e06ff */
[----:B------:R-:W-:-:S08]  /*1ab50*/  IMAD.WIDE.U32.X R2, R13, UR5, R2, P3 ;  /* 0x000000050d027c25 */ /* 0x000fd000098e0402 */
.L_x_556:
[--C-:B------:R-:W-:Y:S01]  /*1ab60*/  SHF.R.U64 R10, R2, UR7, R3.reuse ;  /* 0x00000007020a7c19 */ /* 0x100fe20008001203 */
[----:B------:R-:W-:Y:S01]  /*1ab70*/  ULDC.64 UR4, c[0x0][0x620] ;  /* 0x0001880000047ab9 */ /* 0x000fe20000000a00 */
[----:B------:R-:W-:Y:S01]  /*1ab80*/  SHF.R.U32.HI R2, RZ, UR7, R3 ;  /* 0x00000007ff027c19 */ /* 0x000fe20008011603 */
[----:B------:R-:W-:Y:S01]  /*1ab90*/  IMAD.MOV.U32 R3, RZ, RZ, R15 ;  /* 0x000000ffff037224 */ /* 0x000fe200078e000f */
[----:B------:R-:W-:Y:S01]  /*1aba0*/  IADD3 R13, P1, RZ, -R10, RZ ;  /* 0x8000000aff0d7210 */ /* 0x000fe20007f3e0ff */
[----:B------:R-:W-:-:S04]  /*1abb0*/  ULDC.64 UR6, c[0x0][0x640] ;  /* 0x0001900000067ab9 */ /* 0x000fc80000000a00 */
[----:B------:R-:W-:Y:S01]  /*1abc0*/  IMAD.X R2, RZ, RZ, ~R2, P1 ;  /* 0x000000ffff027224 */ /* 0x000fe200008e0e02 */
[----:B------:R-:W-:-:S03]  /*1abd0*/  ISETP.NE.U32.AND P1, PT, RZ, UR6, PT ;  /* 0x00000006ff007c0c */ /* 0x000fc6000bf25070 */
[----:B------:R-:W-:Y:S01]  /*1abe0*/  IMAD R2, R2, UR4, RZ ;  /* 0x0000000402027c24 */ /* 0x000fe2000f8e02ff */
[----:B------:R-:W-:-:S03]  /*1abf0*/  ISETP.NE.AND.EX P1, PT, RZ, UR7, PT, P1 ;  /* 0x00000007ff007c0c */ /* 0x000fc6000bf25310 */
[----:B------:R-:W-:Y:S02]  /*1ac00*/  IMAD R5, R13, UR5, R2 ;  /* 0x000000050d057c24 */ /* 0x000fe4000f8e0202 */
[----:B------:R-:W-:-:S04]  /*1ac10*/  IMAD.MOV.U32 R2, RZ, RZ, R12 ;  /* 0x000000ffff027224 */ /* 0x000fc800078e000c */
[----:B------:R-:W-:Y:S01]  /*1ac20*/  IMAD.WIDE.U32 R2, R13, UR4, R2 ;  /* 0x000000040d027c25 */ /* 0x000fe2000f8e0002 */
[----:B------:R-:W-:-:S03]  /*1ac30*/  ULDC UR4, c[0x0][0x618] ;  /* 0x0001860000047ab9 */ /* 0x000fc60000000800 */
[----:B------:R-:W-:-:S05]  /*1ac40*/  IMAD.IADD R3, R3, 0x1, R5 ;  /* 0x0000000103037824 */ /* 0x000fca00078e0205 */
[--C-:B------:R-:W-:Y:S02]  /*1ac50*/  SHF.R.U64 R12, R2, UR4, R3.reuse ;  /* 0x00000004020c7c19 */ /* 0x100fe40008001203 */
[----:B------:R-:W-:Y:S01]  /*1ac60*/  SHF.R.U32.HI R3, RZ, UR4, R3 ;  /* 0x00000004ff037c19 */ /* 0x000fe20008011603 */
[----:B------:R-:W-:-:S03]  /*1ac70*/  ULDC UR4, c[0x0][0x608] ;  /* 0x0001820000047ab9 */ /* 0x000fc60000000800 */
[--C-:B------:R-:W-:Y:S02]  /*1ac80*/  SHF.R.U32.HI R2, RZ, UR4, R3.reuse ;  /* 0x00000004ff027c19 */ /* 0x100fe40008011603 */
[----:B------:R-:W-:Y:S01]  /*1ac90*/  SHF.R.U64 R13, R12, UR4, R3 ;  /* 0x000000040c0d7c19 */ /* 0x000fe20008001203 */
[----:B------:R-:W-:Y:S02]  /*1aca0*/  ULDC UR4, c[0x0][0x658] ;  /* 0x0001960000047ab9 */ /* 0x000fe40000000800 */
[--C-:B------:R-:W-:Y:S02]  /*1acb0*/  SHF.R.U32.HI R15, RZ, UR4, R2.reuse ;  /* 0x00000004ff0f7c19 */ /* 0x100fe40008011602 */
[----:B------:R-:W-:-:S03]  /*1acc0*/  SHF.R.U64 R14, R13, UR4, R2 ;  /* 0x000000040d0e7c19 */ /* 0x000fc60008001202 */
[----:B------:R-:W-:Y:S01]  /*1acd0*/  IMAD.MOV.U32 R3, RZ, RZ, R15 ;  /* 0x000000ffff037224 */ /* 0x000fe200078e000f */
[----:B------:R-:W-:Y:S01]  /*1ace0*/  MOV R2, R14 ;  /* 0x0000000e00027202 */ /* 0x000fe20000000f00 */
[----:B------:R-:W-:Y:S06]  /*1acf0*/  @!P1 BRA `(.L_x_557) ;  /* 0x0000000000289947 */ /* 0x000fec0003800000 */
[----:B------:R-:W-:Y:S02]  /*1ad00*/  ULDC UR4, c[0x0][0x64c] ;  /* 0x0001930000047ab9 */ /* 0x000fe40000000800 */
[----:B------:R-:W-:-:S05]  /*1ad10*/  IADD3 R3, P1, R14, UR4, RZ ;  /* 0x000000040e037c10 */ /* 0x000fca000ff3e0ff */
[----:B------:R-:W-:-:S04]  /*1ad20*/  IMAD.X R15, RZ, RZ, R15, P1 ;  /* 0x000000ffff0f7224 */ /* 0x000fc800008e060f */
[----:B------:R-:W-:-:S04]  /*1ad30*/  IMAD.WIDE.U32 R4, R15, UR6, RZ ;  /* 0x000000060f047c25 */ /* 0x000fc8000f8e00ff */
[----:B------:R-:W-:-:S04]  /*1ad40*/  IMAD.WIDE.U32 R4, P1, R3, UR7, R4 ;  /* 0x0000000703047c25 */ /* 0x000fc8000f820004 */
[----:B------:R-:W-:-:S04]  /*1ad50*/  IMAD.WIDE.U32 R2, R3, UR6, RZ ;  /* 0x0000000603027c25 */ /* 0x000fc8000f8e00ff */
[----:B------:R-:W-:Y:S01]  /*1ad60*/  IMAD.MOV.U32 R2, RZ, RZ, R5 ;  /* 0x000000ffff027224 */ /* 0x000fe200078e0005 */
[----:B------:R-:W-:Y:S01]  /*1ad70*/  IADD3 RZ, P3, R3, R4, RZ ;  /* 0x0000000403ff7210 */ /* 0x000fe20007f7e0ff */
[----:B------:R-:W-:-:S04]  /*1ad80*/  IMAD.X R3, RZ, RZ, RZ, P1 ;  /* 0x000000ffff037224 */ /* 0x000fc800008e06ff */
[----:B------:R-:W-:-:S08]  /*1ad90*/  IMAD.WIDE.U32.X R2, R15, UR7, R2, P3 ;  /* 0x000000070f027c25 */ /* 0x000fd000098e0402 */
.L_x_557:
[----:B------:R-:W-:Y:S01]  /*1ada0*/  ULDC UR4, c[0x0][0x648] ;  /* 0x0001920000047ab9 */ /* 0x000fe20000000800 */
[----:B------:R-:W-:Y:S02]  /*1adb0*/  LOP3.LUT R13, R13, UR17, RZ, 0xc0, !PT ;  /* 0x000000110d0d7c12 */ /* 0x000fe4000f8ec0ff */
[----:B------:R-:W-:Y:S01]  /*1adc0*/  SHF.R.U64 R2, R2, UR4, R3 ;  /* 0x0000000402027c19 */ /* 0x000fe20008001203 */
[----:B------:R-:W-:-:S03]  /*1add0*/  ULDC UR4, c[0x0][0x638] ;  /* 0x00018e0000047ab9 */ /* 0x000fc60000000800 */
[C---:B------:R-:W-:Y:S01]  /*1ade0*/  IADD3 R3, -R2.reuse, RZ, RZ ;  /* 0x000000ff02037210 */ /* 0x040fe20007ffe1ff */
[----:B------:R-:W-:-:S04]  /*1adf0*/  IMAD R4, R2, UR18, R13 ;  /* 0x0000001202047c24 */ /* 0x000fc8000f8e020d */
[----:B------:R-:W-:Y:S01]  /*1ae00*/  IMAD R14, R3, UR4, R14 ;  /* 0x00000004030e7c24 */ /* 0x000fe2000f8e020e */
[----:B------:R-:W-:Y:S01]  /*1ae10*/  ULDC UR4, c[0x0][0x610] ;  /* 0x0001840000047ab9 */ /* 0x000fe20000000800 */
[----:B------:R-:W-:Y:S01]  /*1ae20*/  LOP3.LUT R3, R12, UR16, RZ, 0xc0, !PT ;  /* 0x000000100c037c12 */ /* 0x000fe2000f8ec0ff */
[----:B------:R-:W-:Y:S01]  /*1ae30*/  IMAD R9, R4, UR4, R9 ;  /* 0x0000000404097c24 */ /* 0x000fe2000f8e0209 */
[----:B------:R-:W-:Y:S01]  /*1ae40*/  ULDC UR4, c[0x0][0x600] ;  /* 0x0001800000047ab9 */ /* 0x000fe20000000800 */
[----:B------:R-:W-:Y:S02]  /*1ae50*/  IMAD.MOV.U32 R4, RZ, RZ, 0x1 ;  /* 0x00000001ff047424 */ /* 0x000fe400078e00ff */
[----:B------:R-:W-:-:S05]  /*1ae60*/  IMAD R14, R14, UR4, R3 ;  /* 0x000000040e0e7c24 */ /* 0x000fca000f8e0203 */
[----:B------:R-:W-:Y:S02]  /*1ae70*/  SEL R3, R14, R9, !P5 ;  /* 0x000000090e037207 */ /* 0x000fe40006800000 */
[----:B------:R-:W-:-:S07]  /*1ae80*/  SEL R2, R9, R14, !P5 ;  /* 0x0000000e09027207 */ /* 0x000fce0006800000 */
.L_x_555:
[----:B------:R-:W-:Y:S05]  /*1ae90*/  BSYNC B1 ;  /* 0x0000000000017941 */ /* 0x000fea0003800000 */
.L_x_554:
[----:B------:R-:W-:-:S13]  /*1aea0*/  LOP3.LUT P1, RZ, R4, 0xff, RZ, 0xc0, !PT ;  /* 0x000000ff04ff7812 */ /* 0x000fda000782c0ff */
[----:B------:R-:W-:Y:S05]  /*1aeb0*/  @P1 BRA `(.L_x_558) ;  /* 0xfffffff4002c1947 */ /* 0x000fea000383ffff */
[----:B------:R-:W-:Y:S05]  /*1aec0*/  BSYNC B0 ;  /* 0x0000000000007941 */ /* 0x000fea0003800000 */
.L_x_546:
[----:B------:R-:W-:-:S03]  /*1aed0*/  UMOV UR4, 0xffffffff ;  /* 0xffffffff00047882 */ /* 0x000fc60000000000 */
[----:B------:R-:W-:Y:S05]  /*1aee0*/  BRA.DIV UR4, `(.L_x_559) ;  /* 0x0000000204d07947 */ /* 0x000fea000b800000 */
[----:B------:R-:W-:-:S13]  /*1aef0*/  ELECT P6, URZ, PT ;  /* 0x00000000003f782f */ /* 0x000fda00038c0000 */
.L_x_571:
[----:B------:R-:W-:Y:S04]  /*1af00*/  BSSY B0, `(.L_x_560) ;  /* 0x0000019000007945 */ /* 0x000fe80003800000 */
[----:B------:R-:W-:Y:S05]  /*1af10*/  @!P6 BRA `(.L_x_561) ;  /* 0x00000000005ce947 */ /* 0x000fea0003800000 */
[----:B------:R-:W-:-:S04]  /*1af20*/  LOP3.LUT R17, R17, 0x2, RZ, 0xfc, !PT ;  /* 0x0000000211117812 */ /* 0x000fc800078efcff */
[----:B------:R-:W-:-:S13]  /*1af30*/  ISETP.NE.AND P0, PT, R17, 0x3, PT ;  /* 0x000000031100780c */ /* 0x000fda0003f05270 */
[----:B------:R-:W-:Y:S05]  /*1af40*/  @!P0 BRA `(.L_x_562) ;  /* 0x0000000000048947 */ /* 0x000fea0003800000 */
[----:B------:R-:W-:Y:S01]  /*1af50*/  BPT.TRAP 0x1 ;  /* 0x000000040000795c */ /* 0x000fe20000300000 */
.L_x_562:
[----:B------:R-:W0:Y:S01]  /*1af60*/  S2R R3, SR_CgaCtaId ;  /* 0x0000000000037919 */ /* 0x000e220000008800 */
[----:B------:R-:W-:-:S04]  /*1af70*/  MOV R2, 0x400 ;  /* 0x0000040000027802 */ /* 0x000fc80000000f00 */
[----:B0-----:R-:W-:Y:S02]  /*1af80*/  LEA R3, R3, R2, 0x18 ;  /* 0x0000000203037211 */ /* 0x001fe400078ec0ff */
[----:B------:R-:W-:-:S03]  /*1af90*/  SHF.L.U32 R2, R0, 0x1f, RZ ;  /* 0x0000001f00027819 */ /* 0x000fc600000006ff */
[----:B------:R-:W-:-:S04]  /*1afa0*/  VIADD R3, R3, 0x10 ;  /* 0x0000001003037836 */ /* 0x000fc80000000000 */
[----:B------:R-:W-:-:S04]  /*1afb0*/  IMAD R5, R6, 0x8, R3 ;  /* 0x0000000806057824 */ /* 0x000fc800078e0203 */
[----:B------:R-:W0:Y:S02]  /*1afc0*/  SYNCS.PHASECHK.TRANS64.TRYWAIT P0, [R5+URZ], R2 ;  /* 0x00000002050075a7 */ /* 0x000e24000800017f */
[----:B0-----:R-:W-:Y:S05]  /*1afd0*/  @!P0 BRA `(.L_x_563) ;  /* 0x0000000000b48947 */ /* 0x001fea0003800000 */
.L_x_572:
[----:B------:R-:W-:-:S05]  /*1afe0*/  VIADD R6, R6, 0x1 ;  /* 0x0000000106067836 */ /* 0x000fca0000000000 */
[----:B------:R-:W-:-:S04]  /*1aff0*/  ISETP.NE.AND P0, PT, R6, 0x2, PT ;  /* 0x000000020600780c */ /* 0x000fc80003f05270 */
[----:B0-----:R-:W-:Y:S02]  /*1b000*/  SEL R5, RZ, 0x1, P0 ;  /* 0x00000001ff057807 */ /* 0x001fe40000000000 */
[----:B------:R-:W-:Y:S02]  /*1b010*/  SEL R6, R6, RZ, P0 ;  /* 0x000000ff06067207 */ /* 0x000fe40000000000 */
[----:B------:R-:W-:Y:S02]  /*1b020*/  LOP3.LUT R0, R0, R5, RZ, 0x3c, !PT ;  /* 0x0000000500007212 */ /* 0x000fe400078e3cff */
[----:B------:R-:W-:Y:S02]  /*1b030*/  LEA R3, R6, R3, 0x3 ;  /* 0x0000000306037211 */ /* 0x000fe400078e18ff */
[----:B------:R-:W-:-:S07]  /*1b040*/  SHF.L.U32 R0, R0, 0x1f, RZ ;  /* 0x0000001f00007819 */ /* 0x000fce00000006ff */
.L_x_564:
[----:B0-----:R0:W1:Y:S02]  /*1b050*/  SYNCS.PHASECHK.TRANS64.TRYWAIT P0, [R3+URZ], R0 ;  /* 0x00000000030075a7 */ /* 0x001064000800017f */
[----:B-1----:R-:W-:Y:S05]  /*1b060*/  @!P0 NANOSLEEP.SYNCS 0x989680 ;  /* 0x009896800000895d */ /* 0x002fea0003900000 */
[----:B------:R-:W1:Y:S02]  /*1b070*/  @!P0 SYNCS.PHASECHK.TRANS64 P0, [R3+URZ], R0 ;  /* 0x00000000030085a7 */ /* 0x000e64000800007f */
[----:B-1----:R-:W-:Y:S05]  /*1b080*/  @!P0 BRA `(.L_x_564) ;  /* 0xfffffffc00f08947 */ /* 0x002fea000383ffff */
.L_x_561:
[----:B------:R-:W-:Y:S05]  /*1b090*/  BSYNC B0 ;  /* 0x0000000000007941 */ /* 0x000fea0003800000 */
.L_x_560:
[----:B------:R-:W-:Y:S05]  /*1b0a0*/  EXIT ;  /* 0x000000000000794d */ /* 0x000fea0003800000 */
.L_x_17:
[----:B-1----:R1:W4:Y:S02]  /*1b0b0*/  SYNCS.PHASECHK.TRANS64.TRYWAIT P1, [R3+URZ], R0 ;  /* 0x00000000030075a7 */ /* 0x002324000802017f */
[----:B----4-:R-:W-:Y:S05]  /*1b0c0*/  @!P1 NANOSLEEP.SYNCS 0x989680 ;  /* 0x009896800000995d */ /* 0x010fea0003900000 */
[----:B------:R-:W4:Y:S02]  /*1b0d0*/  @!P1 SYNCS.PHASECHK.TRANS64 P1, [R3+URZ], R0 ;  /* 0x00000000030095a7 */ /* 0x000f24000802007f */
[----:B----4-:R-:W-:Y:S05]  /*1b0e0*/  @!P1 BRA `(.L_x_17) ;  /* 0xfffffffc00f09947 */ /* 0x010fea000383ffff */
[----:B------:R-:W-:Y:S05]  /*1b0f0*/  BRA `(.L_x_16) ;  /* 0xfffffe6000507947 */ /* 0x000fea000383ffff */
.L_x_22:
[----:B-1----:R-:W-:-:S04]  /*1b100*/  IMAD.U32 R5, RZ, RZ, UR8 ;  /* 0x00000008ff057e24 */ /* 0x002fc8000f8e00ff */
[----:B------:R1:W2:Y:S03]  /*1b110*/  SYNCS.PHASECHK.TRANS64.TRYWAIT P1, [R5+URZ], R4 ;  /* 0x00000004050075a7 */ /* 0x0002a6000802017f */
[----:B--2---:R-:W-:Y:S05]  /*1b120*/  @!P1 NANOSLEEP.SYNCS 0x989680 ;  /* 0x009896800000995d */ /* 0x004fea0003900000 */
[----:B------:R-:W2:Y:S02]  /*1b130*/  @!P1 SYNCS.PHASECHK.TRANS64 P1, [R5+URZ], R4 ;  /* 0x00000004050095a7 */ /* 0x000ea4000802007f */
[----:B--2---:R-:W-:Y:S05]  /*1b140*/  @!P1 BRA `(.L_x_22) ;  /* 0xfffffffc00ec9947 */ /* 0x004fea000383ffff */
[----:B------:R-:W-:Y:S05]  /*1b150*/  BRA `(.L_x_21) ;  /* 0xfffffe9400d47947 */ /* 0x000fea000383ffff */
.L_x_547:
[----:B------:R-:W-:Y:S01]  /*1b160*/  BSSY B1, `(.L_x_565) ;  /* 0x0000006000017945 */ /* 0x000fe20003800000 */
[----:B------:R-:W-:-:S07]  /*1b170*/  IMAD.MOV.U32 R15, RZ, RZ, -0x1 ;  /* 0xffffffffff0f7424 */ /* 0x000fce00078e00ff */
[----:B------:R-:W-:Y:S05]  /*1b180*/  WARPSYNC.COLLECTIVE R15, `(.L_x_566) ;  /* 0x000000000f0c7348 */ /* 0x000fea0003c00000 */
[----:B------:R-:W-:Y:S02]  /*1b190*/  ELECT P6, UR62, PT ;  /* 0x00000000003e782f */ /* 0x000fe400038c0000 */
[----:B------:R-:W-:Y:S01]  /*1b1a0*/  MOV R14, UR62 ;  /* 0x0000003e000e7c02 */ /* 0x000fe20008000f00 */
[----:B------:R-:W-:Y:S10]  /*1b1b0*/  ENDCOLLECTIVE ;  /* 0x000000000000791b */ /* 0x000ff40003800000 */
.L_x_566:
[----:B------:R-:W-:Y:S05]  /*1b1c0*/  BSYNC B1 ;  /* 0x0000000000017941 */ /* 0x000fea0003800000 */
.L_x_565:
[----:B------:R-:W-:Y:S05]  /*1b1d0*/  BRA `(.L_x_567) ;  /* 0xfffffff000707947 */ /* 0x000fea000383ffff */
.L_x_550:
[----:B0-----:R0:W1:Y:S02]  /*1b1e0*/  SYNCS.PHASECHK.TRANS64.TRYWAIT P1, [R13+URZ+0x10], R18 ;  /* 0x000010120d0075a7 */ /* 0x001064000802017f */
[----:B-1----:R-:W-:Y:S05]  /*1b1f0*/  @!P1 NANOSLEEP.SYNCS 0x989680 ;  /* 0x009896800000995d */ /* 0x002fea0003900000 */
[----:B------:R-:W1:Y:S02]  /*1b200*/  @!P1 SYNCS.PHASECHK.TRANS64 P1, [R13+URZ+0x10], R18 ;  /* 0x000010120d0095a7 */ /* 0x000e64000802007f */
[----:B-1----:R-:W-:Y:S05]  /*1b210*/  @!P1 BRA `(.L_x_550) ;  /* 0xfffffffc00f09947 */ /* 0x002fea000383ffff */
[----:B------:R-:W-:Y:S05]  /*1b220*/  BRA `(.L_x_568) ;  /* 0xfffffff000a07947 */ /* 0x000fea000383ffff */
.L_x_559:
[----:B------:R-:W-:Y:S01]  /*1b230*/  BSSY B0, `(.L_x_569) ;  /* 0x0000006000007945 */ /* 0x000fe20003800000 */
[----:B------:R-:W-:-:S07]  /*1b240*/  IMAD.MOV.U32 R15, RZ, RZ, -0x1 ;  /* 0xffffffffff0f7424 */ /* 0x000fce00078e00ff */
[----:B------:R-:W-:Y:S05]  /*1b250*/  WARPSYNC.COLLECTIVE R15, `(.L_x_570) ;  /* 0x000000000f0c7348 */ /* 0x000fea0003c00000 */
[----:B------:R-:W-:Y:S02]  /*1b260*/  ELECT P6, UR62, PT ;  /* 0x00000000003e782f */ /* 0x000fe400038c0000 */
[----:B------:R-:W-:Y:S01]  /*1b270*/  MOV R14, UR62 ;  /* 0x0000003e000e7c02 */ /* 0x000fe20008000f00 */
[----:B------:R-:W-:Y:S10]  /*1b280*/  ENDCOLLECTIVE ;  /* 0x000000000000791b */ /* 0x000ff40003800000 */
.L_x_570:
[----:B------:R-:W-:Y:S05]  /*1b290*/  BSYNC B0 ;  /* 0x0000000000007941 */ /* 0x000fea0003800000 */
.L_x_569:
[----:B------:R-:W-:Y:S05]  /*1b2a0*/  BRA `(.L_x_571) ;  /* 0xfffffffc00147947 */ /* 0x000fea000383ffff */
.L_x_563:
[----:B0-----:R0:W1:Y:S02]  /*1b2b0*/  SYNCS.PHASECHK.TRANS64.TRYWAIT P0, [R5+URZ], R2 ;  /* 0x00000002050075a7 */ /* 0x001064000800017f */
[----:B-1----:R-:W-:Y:S05]  /*1b2c0*/  @!P0 NANOSLEEP.SYNCS 0x989680 ;  /* 0x009896800000895d */ /* 0x002fea0003900000 */
[----:B------:R-:W1:Y:S02]  /*1b2d0*/  @!P0 SYNCS.PHASECHK.TRANS64 P0, [R5+URZ], R2 ;  /* 0x00000002050085a7 */ /* 0x000e64000800007f */
[----:B-1----:R-:W-:Y:S05]  /*1b2e0*/  @!P0 BRA `(.L_x_563) ;  /* 0xfffffffc00f08947 */ /* 0x002fea000383ffff */
[----:B------:R-:W-:Y:S05]  /*1b2f0*/  BRA `(.L_x_572) ;  /* 0xfffffffc00387947 */ /* 0x000fea000383ffff */
.L_x_573:
[----:B------:R-:W-:-:S00]  /*1b300*/  BRA `(.L_x_573) ;  /* 0xfffffffc00fc7947 */ /* 0x000fc0000383ffff */
[----:B------:R-:W-:-:S00]  /*1b310*/  NOP ;  /* 0x0000000000007918 */ /* 0x000fc00000000000 */
        /* <DEDUP_REMOVED lines=14> */
.L_x_574:


//--------------------- .nv.global.init           --------------------------
	.section	.nv.global.init,"aw",@progbits
.nv.global.init:
	.type		$str$22,@object
	.size		$str$22,($str$23 - $str$22)
$str$22:
        /*0000*/ 	.byte	0x6b, 0x5f, 0x74, 0x69, 0x6c, 0x65, 0x5f, 0x63, 0x6f, 0x75, 0x6e, 0x74, 0x20, 0x3e, 0x3d, 0x20
        /*0010*/ 	.byte	0x31, 0x00
	.type		$str$23,@object
	.size		$str$23,(__unnamed_1 - $str$23)
$str$23:
        /*0012*/ 	.byte	0x2f, 0x74, 0x6d, 0x70, 0x2f, 0x63, 0x75, 0x74, 0x6c, 0x61, 0x73, 0x73, 0x5f, 0x73, 0x77, 0x65
        /*0022*/ 	.byte	0x65, 0x70, 0x5f, 0x73, 0x72, 0x63, 0x2f, 0x69, 0x6e, 0x63, 0x6c, 0x75, 0x64, 0x65, 0x2f, 0x63
        /*0032*/ 	.byte	0x75, 0x74, 0x6c, 0x61, 0x73, 0x73, 0x2f, 0x67, 0x65, 0x6d, 0x6d, 0x2f, 0x63, 0x6f, 0x6c, 0x6c
        /*0042*/ 	.byte	0x65, 0x63, 0x74, 0x69, 0x76, 0x65, 0x2f, 0x73, 0x6d, 0x39, 0x30, 0x5f, 0x6d, 0x6d, 0x61, 0x5f
        /*0052*/ 	.byte	0x74, 0x6d, 0x61, 0x5f, 0x67, 0x6d, 0x6d, 0x61, 0x5f, 0x73, 0x73, 0x5f, 0x77, 0x61, 0x72, 0x70
        /*0062*/ 	.byte	0x73, 0x70, 0x65, 0x63, 0x69, 0x61, 0x6c, 0x69, 0x7a, 0x65, 0x64, 0x2e, 0x68, 0x70, 0x70, 0x00
	.type		__unnamed_1,@object
	.size		__unnamed_1,(.L_0 - __unnamed_1)
__unnamed_1:
        /* <DEDUP_REMOVED lines=181> */
        /*0bc2*/ 	.byte	0x65, 0x6e, 0x74, 0x69, 0x74, 0x79, 0x5d, 0x00
.L_0:


//--------------------- .nv.shared._ZN7cutlass13device_kernelINS_4gemm6kernel13GemmUniversalIN4cute5tupleIJiiiiEEENS1_10collective13CollectiveMmaINS1_34MainloopSm90TmaGmmaWarpSpecializedILi2ENS5_IJNS4_1CILi1EEESB_SB_EEENS1_35KernelTmaWarpSpecializedCooperativeEEENS5_IJNSA_ILi128EEENSA_ILi512EEENSA_ILi64EEEEEENS_10bfloat16_tENS5_IJlSB_lEEESJ_SK_NS4_8TiledMMAINS4_8MMA_AtomIJNS4_4SM904GMMA28MMA_64x256x16_F32BF16BF16_SSILNSO_5MajorE0ELSQ_0ELNSO_7ScaleInE1ELSR_1EEEEEENS4_6LayoutINS5_IJNSA_ILi2EEESB_SB_EEENS5_IJSB_NSA_ILi0EEESX_EEEEENS5_IJNS4_10UnderscoreES10_S10_EEEEENS4_13SM90_TMA_LOADENS4_14ComposedLayoutINS4_7SwizzleILi3ELi4ELi3EEENS4_18smem_ptr_flag_bitsILi16EEENSU_INS5_IJNSA_ILi8EEESH_EEENS5_IJSH_SB_EEEEEEEvNS4_8identityES13_S1D_vS1E_EENS_8epilogue10collective6detail29Sm90TmaWarpSpecializedAdapterINS1H_15DefaultEpilogueISJ_SK_SK_NS1G_6thread17LinearCombinationISJ_Li1EffLNS1L_9ScaleType4KindE0ELNS_15FloatRoundStyleE2ESJ_EENS1_15EpilogueDefaultEEEEEvvEEEEvNT_6ParamsE --------------------------
	.section	.nv.shared._ZN7cutlass13device_kernelINS_4gemm6kernel13GemmUniversalIN4cute5tupleIJiiiiEEENS1_10collective13CollectiveMmaINS1_34MainloopSm90TmaGmmaWarpSpecializedILi2ENS5_IJNS4_1CILi1EEESB_SB_EEENS1_35KernelTmaWarpSpecializedCooperativeEEENS5_IJNSA_ILi128EEENSA_ILi512EEENSA_ILi64EEEEEENS_10bfloat16_tENS5_IJlSB_lEEESJ_SK_NS4_8TiledMMAINS4_8MMA_AtomIJNS4_4SM904GMMA28MMA_64x256x16_F32BF16BF16_SSILNSO_5MajorE0ELSQ_0ELNSO_7ScaleInE1ELSR_1EEEEEENS4_6LayoutINS5_IJNSA_ILi2EEESB_SB_EEENS5_IJSB_NSA_ILi0EEESX_EEEEENS5_IJNS4_10UnderscoreES10_S10_EEEEENS4_13SM90_TMA_LOADENS4_14ComposedLayoutINS4_7SwizzleILi3ELi4ELi3EEENS4_18smem_ptr_flag_bitsILi16EEENSU_INS5_IJNSA_ILi8EEESH_EEENS5_IJSH_SB_EEEEEEEvNS4_8identityES13_S1D_vS1E_EENS_8epilogue10collective6detail29Sm90TmaWarpSpecializedAdapterINS1H_15DefaultEpilogueISJ_SK_SK_NS1G_6thread17LinearCombinationISJ_Li1EffLNS1L_9ScaleType4KindE0ELNS_15FloatRoundStyleE2ESJ_EENS1_15EpilogueDefaultEEEEEvvEEEEvNT_6ParamsE,"aw",@nobits
	.sectionflags	@""
	.align	16
	.zero		1024


//--------------------- .nv.shared.reserved.0     --------------------------
	.section	.nv.shared.reserved.0,"aw",@nobits
	.weak		__nv_reservedSMEM_offset_0_alias
	.size		__nv_reservedSMEM_offset_0_alias, 0, 0
	.other		__nv_reservedSMEM_offset_0_alias,@"STO_CUDA_RESERVED_SHARED STV_DEFAULT"
__nv_reservedSMEM_offset_0_alias:
	.zero		0


//--------------------- .nv.global                --------------------------
	.section	.nv.global,"aw",@nobits
.nv.global:
	.type		_ZN39_INTERNAL_a85d7ad3_4_k_cu_11a677a7_58744cute1_E,@object
	.size		_ZN39_INTERNAL_a85d7ad3_4_k_cu_11a677a7_58744cute1_E,(_ZN39_INTERNAL_a85d7ad3_4_k_cu_11a677a7_58744cuda3std3__45__cpo6cbeginE - _ZN39_INTERNAL_a85d7ad3_4_k_cu_11a677a7_58744cute1_E)
_ZN39_INTERNAL_a85d7ad3_4_k_cu_11a677a7_58744cute1_E:
	.zero		1
	.type		_ZN39_INTERNAL_a85d7ad3_4_k_cu_11a677a7_58744cuda3std3__45__cpo6cbeginE,@object
	.size		_ZN39_INTERNAL_a85d7ad3_4_k_cu_11a677a7_58744cuda3std3__45__cpo6cbeginE,(_ZN39_INTERNAL_a85d7ad3_4_k_cu_11a677a7_58744cuda3std3__48in_placeE - _ZN39_INTERNAL_a85d7ad3_4_k_cu_11a677a7_58744cuda3std3__45__cpo6cbeginE)
_ZN39_INTERNAL_a85d7ad3_4_k_cu_11a677a7_58744cuda3std3__45__cpo6cbeginE:
	.zero		1
	.type		_ZN39_INTERNAL_a85d7ad3_4_k_cu_11a677a7_58744cuda3std3__48in_placeE,@object
	.size		_ZN39_INTERNAL_a85d7ad3_4_k_cu_11a677a7_58744cuda3std3__48in_placeE,(_ZN39_INTERNAL_a85d7ad3_4_k_cu_11a677a7_58744cuda3std6ranges3__45__cpo9iter_moveE - _ZN39_INTERNAL_a85d7ad3_4_k_cu_11a677a7_58744cuda3std3__48in_placeE)
_ZN39_INTERNAL_a85d7ad3_4_k_cu_11a677a7_58744cuda3std3__48in_placeE:
	.zero		1
	.type		_ZN39_INTERNAL_a85d7ad3_4_k_cu_11a677a7_58744cuda3std6ranges3__45__cpo9iter_moveE,@object
	.size		_ZN39_INTERNAL_a85d7ad3_4_k_cu_11a677a7_58744cuda3std6ranges3__45__cpo9iter_moveE,(_ZN39_INTERNAL_a85d7ad3_4_k_cu_11a677a7_58744cuda3std3__45__cpo5beginE - _ZN39_INTERNAL_a85d7ad3_4_k_cu_11a677a7_58744cuda3std6ranges3__45__cpo9iter_moveE)
_ZN39_INTERNAL_a85d7ad3_4_k_cu_11a677a7_58744cuda3std6ranges3__45__cpo9iter_moveE:
	.zero		1
	.type		_ZN39_INTERNAL_a85d7ad3_4_k_cu_11a677a7_58744cuda3std3__45__cpo5beginE,@object
	.size		_ZN39_INTERNAL_a85d7ad3_4_k_cu_11a677a7_58744cuda3std3__45__cpo5beginE,(_ZN39_INTERNAL_a85d7ad3_4_k_cu_11a677a7_58744cuda3std3__441_GLOBAL__N__a85d7ad3_4_k_cu_11a677a7_58746ignoreE - _ZN39_INTERNAL_a85d7ad3_4_k_cu_11a677a7_58744cuda3std3__45__cpo5beginE)
_ZN39_INTERNAL_a85d7ad3_4_k_cu_11a677a7_58744cuda3std3__45__cpo5beginE:
	.zero		1
	.type		_ZN39_INTERNAL_a85d7ad3_4_k_cu_11a677a7_58744cuda3std3__441_GLOBAL__N__a85d7ad3_4_k_cu_11a677a7_58746ignoreE,@object
	.size		_ZN39_INTERNAL_a85d7ad3_4_k_cu_11a677a7_58744cuda3std3__441_GLOBAL__N__a85d7ad3_4_k_cu_11a677a7_58746ignoreE,(_ZN39_INTERNAL_a85d7ad3_4_k_cu_11a677a7_58744cute7productE - _ZN39_INTERNAL_a85d7ad3_4_k_cu_11a677a7_58744cuda3std3__441_GLOBAL__N__a85d7ad3_4_k_cu_11a677a7_58746ignoreE)
_ZN39_INTERNAL_a85d7ad3_4_k_cu_11a677a7_58744cuda3std3__441_GLOBAL__N__a85d7ad3_4_k_cu_11a677a7_58746ignoreE:
	.zero		1
	.type		_ZN39_INTERNAL_a85d7ad3_4_k_cu_11a677a7_58744cute7productE,@object
	.size		_ZN39_INTERNAL_a85d7ad3_4_k_cu_11a677a7_58744cute7productE,(_ZN39_INTERNAL_a85d7ad3_4_k_cu_11a677a7_58744cuda3std3__45__cpo3endE - _ZN39_INTERNAL_a85d7ad3_4_k_cu_11a677a7_58744cute7productE)
_ZN39_INTERNAL_a85d7ad3_4_k_cu_11a677a7_58744cute7productE:
	.zero		1
	.type		_ZN39_INTERNAL_a85d7ad3_4_k_cu_11a677a7_58744cuda3std3__45__cpo3endE,@object
	.size		_ZN39_INTERNAL_a85d7ad3_4_k_cu_11a677a7_58744cuda3std3__45__cpo3endE,(_ZN39_INTERNAL_a85d7ad3_4_k_cu_11a677a7_58744cuda3std3__419piecewise_constructE - _ZN39_INTERNAL_a85d7ad3_4_k_cu_11a677a7_58744cuda3std3__45__cpo3endE)
_ZN39_INTERNAL_a85d7ad3_4_k_cu_11a677a7_58744cuda3std3__45__cpo3endE:
	.zero		1
	.type		_ZN39_INTERNAL_a85d7ad3_4_k_cu_11a677a7_58744cuda3std3__419piecewise_constructE,@object
	.size		_ZN39_INTERNAL_a85d7ad3_4_k_cu_11a677a7_58744cuda3std3__419piecewise_constructE,(_ZN39_INTERNAL_a85d7ad3_4_k_cu_11a677a7_58744cuda3std3__45__cpo4cendE - _ZN39_INTERNAL_a85d7ad3_4_k_cu_11a677a7_58744cuda3std3__419piecewise_constructE)
_ZN39_INTERNAL_a85d7ad3_4_k_cu_11a677a7_58744cuda3std3__419piecewise_constructE:
	.zero		1
	.type		_ZN39_INTERNAL_a85d7ad3_4_k_cu_11a677a7_58744cuda3std3__45__cpo4cendE,@object
	.size		_ZN39_INTERNAL_a85d7ad3_4_k_cu_11a677a7_58744cuda3std3__45__cpo4cendE,(_ZN39_INTERNAL_a85d7ad3_4_k_cu_11a677a7_58744cuda3std6ranges3__45__cpo4swapE - _ZN39_INTERNAL_a85d7ad3_4_k_cu_11a677a7_58744cuda3std3__45__cpo4cendE)
_ZN39_INTERNAL_a85d7ad3_4_k_cu_11a677a7_58744cuda3std3__45__cpo4cendE:
	.zero		1
	.type		_ZN39_INTERNAL_a85d7ad3_4_k_cu_11a677a7_58744cuda3std6ranges3__45__cpo4swapE,@object
	.size		_ZN39_INTERNAL_a85d7ad3_4_k_cu_11a677a7_58744cuda3std6ranges3__45__cpo4swapE,(.L_8 - _ZN39_INTERNAL_a85d7ad3_4_k_cu_11a677a7_58744cuda3std6ranges3__45__cpo4swapE)
_ZN39_INTERNAL_a85d7ad3_4_k_cu_11a677a7_58744cuda3std6ranges3__45__cpo4swapE:
	.zero		1
.L_8:


//--------------------- .nv.constant0._ZN7cutlass13device_kernelINS_4gemm6kernel13GemmUniversalIN4cute5tupleIJiiiiEEENS1_10collective13CollectiveMmaINS1_34MainloopSm90TmaGmmaWarpSpecializedILi2ENS5_IJNS4_1CILi1EEESB_SB_EEENS1_35KernelTmaWarpSpecializedCooperativeEEENS5_IJNSA_ILi128EEENSA_ILi512EEENSA_ILi64EEEEEENS_10bfloat16_tENS5_IJlSB_lEEESJ_SK_NS4_8TiledMMAINS4_8MMA_AtomIJNS4_4SM904GMMA28MMA_64x256x16_F32BF16BF16_SSILNSO_5MajorE0ELSQ_0ELNSO_7ScaleInE1ELSR_1EEEEEENS4_6LayoutINS5_IJNSA_ILi2EEESB_SB_EEENS5_IJSB_NSA_ILi0EEESX_EEEEENS5_IJNS4_10UnderscoreES10_S10_EEEEENS4_13SM90_TMA_LOADENS4_14ComposedLayoutINS4_7SwizzleILi3ELi4ELi3EEENS4_18smem_ptr_flag_bitsILi16EEENSU_INS5_IJNSA_ILi8EEESH_EEENS5_IJSH_SB_EEEEEEEvNS4_8identityES13_S1D_vS1E_EENS_8epilogue10collective6detail29Sm90TmaWarpSpecializedAdapterINS1H_15DefaultEpilogueISJ_SK_SK_NS1G_6thread17LinearCombinationISJ_Li1EffLNS1L_9ScaleType4KindE0ELNS_15FloatRoundStyleE2ESJ_EENS1_15EpilogueDefaultEEEEEvvEEEEvNT_6ParamsE --------------------------
	.section	.nv.constant0._ZN7cutlass13device_kernelINS_4gemm6kernel13GemmUniversalIN4cute5tupleIJiiiiEEENS1_10collective13CollectiveMmaINS1_34MainloopSm90TmaGmmaWarpSpecializedILi2ENS5_IJNS4_1CILi1EEESB_SB_EEENS1_35KernelTmaWarpSpecializedCooperativeEEENS5_IJNSA_ILi128EEENSA_ILi512EEENSA_ILi64EEEEEENS_10bfloat16_tENS5_IJlSB_lEEESJ_SK_NS4_8TiledMMAINS4_8MMA_AtomIJNS4_4SM904GMMA28MMA_64x256x16_F32BF16BF16_SSILNSO_5MajorE0ELSQ_0ELNSO_7ScaleInE1ELSR_1EEEEEENS4_6LayoutINS5_IJNSA_ILi2EEESB_SB_EEENS5_IJSB_NSA_ILi0EEESX_EEEEENS5_IJNS4_10UnderscoreES10_S10_EEEEENS4_13SM90_TMA_LOADENS4_14ComposedLayoutINS4_7SwizzleILi3ELi4ELi3EEENS4_18smem_ptr_flag_bitsILi16EEENSU_INS5_IJNSA_ILi8EEESH_EEENS5_IJSH_SB_EEEEEEEvNS4_8identityES13_S1D_vS1E_EENS_8epilogue10collective6detail29Sm90TmaWarpSpecializedAdapterINS1H_15DefaultEpilogueISJ_SK_SK_NS1G_6thread17LinearCombinationISJ_Li1EffLNS1L_9ScaleType4KindE0ELNS_15FloatRoundStyleE2ESJ_EENS1_15EpilogueDefaultEEEEEvvEEEEvNT_6ParamsE,"a",@progbits
	.sectionflags	@""
	.align	4
.nv.constant0._ZN7cutlass13device_kernelINS_4gemm6kernel13GemmUniversalIN4cute5tupleIJiiiiEEENS1_10collective13CollectiveMmaINS1_34MainloopSm90TmaGmmaWarpSpecializedILi2ENS5_IJNS4_1CILi1EEESB_SB_EEENS1_35KernelTmaWarpSpecializedCooperativeEEENS5_IJNSA_ILi128EEENSA_ILi512EEENSA_ILi64EEEEEENS_10bfloat16_tENS5_IJlSB_lEEESJ_SK_NS4_8TiledMMAINS4_8MMA_AtomIJNS4_4SM904GMMA28MMA_64x256x16_F32BF16BF16_SSILNSO_5MajorE0ELSQ_0ELNSO_7ScaleInE1ELSR_1EEEEEENS4_6LayoutINS5_IJNSA_ILi2EEESB_SB_EEENS5_IJSB_NSA_ILi0EEESX_EEEEENS5_IJNS4_10UnderscoreES10_S10_EEEEENS4_13SM90_TMA_LOADENS4_14ComposedLayoutINS4_7SwizzleILi3ELi4ELi3EEENS4_18smem_ptr_flag_bitsILi16EEENSU_INS5_IJNSA_ILi8EEESH_EEENS5_IJSH_SB_EEEEEEEvNS4_8identityES13_S1D_vS1E_EENS_8epilogue10collective6detail29Sm90TmaWarpSpecializedAdapterINS1H_15DefaultEpilogueISJ_SK_SK_NS1G_6thread17LinearCombinationISJ_Li1EffLNS1L_9ScaleType4KindE0ELNS_15FloatRoundStyleE2ESJ_EENS1_15EpilogueDefaultEEEEEvvEEEEvNT_6ParamsE:
	.zero		1664


//--------------------- SYMBOLS --------------------------

	.type		.nv.reservedSmem.offset0,@object
	.size		.nv.reservedSmem.offset0,0x4
	.type		__assertfail,@function
